//
// Generated by NVIDIA NVVM Compiler
//
// Compiler Build ID: CL-36424714
// Cuda compilation tools, release 13.0, V13.0.88
// Based on NVVM 20.0.0
//

.version 9.0
.target sm_100
.address_size 64

	// .globl	_Z10upTrianglePfS_S_
.const .align 4 .f32 fo;
// _ZZ10upTrianglePfS_S_E6temper has been demoted
// _ZZ10upTrianglePfS_S_E2sR has been demoted
// _ZZ10upTrianglePfS_S_E2sL has been demoted
// _ZZ12downTrianglePfS_S_E6temper has been demoted
// _ZZ12downTrianglePfS_S_E2sR has been demoted
// _ZZ12downTrianglePfS_S_E2sL has been demoted

.visible .entry _Z10upTrianglePfS_S_(
	.param .u64 .ptr .align 1 _Z10upTrianglePfS_S__param_0,
	.param .u64 .ptr .align 1 _Z10upTrianglePfS_S__param_1,
	.param .u64 .ptr .align 1 _Z10upTrianglePfS_S__param_2
)
{
	.reg .pred 	%p<16>;
	.reg .b32 	%r<28>;
	.reg .b32 	%f<157>;
	.reg .b64 	%rd<12>;
	.reg .b64 	%fd<50>;
	// demoted variable
	.shared .align 4 .b8 _ZZ10upTrianglePfS_S_E6temper[256];
	// demoted variable
	.shared .align 4 .b8 _ZZ10upTrianglePfS_S_E2sR[128];
	// demoted variable
	.shared .align 4 .b8 _ZZ10upTrianglePfS_S_E2sL[128];
	ld.param.u64 	%rd3, [_Z10upTrianglePfS_S__param_0];
	ld.param.u64 	%rd1, [_Z10upTrianglePfS_S__param_1];
	ld.param.u64 	%rd2, [_Z10upTrianglePfS_S__param_2];
	cvta.to.global.u64 	%rd4, %rd3;
	mov.u32 	%r4, %ntid.x;
	mov.u32 	%r5, %ctaid.x;
	mov.u32 	%r1, %tid.x;
	mad.lo.s32 	%r2, %r4, %r5, %r1;
	mul.wide.s32 	%rd5, %r2, 4;
	add.s64 	%rd6, %rd4, %rd5;
	ld.global.f32 	%f2, [%rd6];
	shl.b32 	%r6, %r1, 2;
	mov.u32 	%r7, _ZZ10upTrianglePfS_S_E6temper;
	add.s32 	%r3, %r7, %r6;
	st.shared.f32 	[%r3], %f2;
	bar.sync 	0;
	ld.const.f32 	%f1, [fo];
	cvt.f64.f32 	%fd2, %f1;
	add.f64 	%fd3, %fd2, %fd2;
	mov.f64 	%fd4, 0d3FF0000000000000;
	sub.f64 	%fd1, %fd4, %fd3;
	add.s32 	%r8, %r1, -1;
	setp.gt.u32 	%p1, %r8, 29;
	@%p1 bra 	$L__BB0_2;
	ld.shared.f32 	%f3, [%r3+-4];
	ld.shared.f32 	%f4, [%r3+4];
	add.f32 	%f5, %f3, %f4;
	mul.f32 	%f6, %f1, %f5;
	cvt.f64.f32 	%fd5, %f6;
	ld.shared.f32 	%f7, [%r3];
	cvt.f64.f32 	%fd6, %f7;
	fma.rn.f64 	%fd7, %fd1, %fd6, %fd5;
	cvt.rn.f32.f64 	%f8, %fd7;
	st.shared.f32 	[%r3+128], %f8;
$L__BB0_2:
	bar.sync 	0;
	ld.shared.f32 	%f9, [_ZZ10upTrianglePfS_S_E6temper];
	st.shared.f32 	[_ZZ10upTrianglePfS_S_E2sL], %f9;
	ld.shared.f32 	%f10, [_ZZ10upTrianglePfS_S_E6temper+4];
	st.shared.f32 	[_ZZ10upTrianglePfS_S_E2sL+4], %f10;
	ld.shared.f32 	%f11, [_ZZ10upTrianglePfS_S_E6temper+132];
	st.shared.f32 	[_ZZ10upTrianglePfS_S_E2sL+8], %f11;
	ld.shared.f32 	%f12, [_ZZ10upTrianglePfS_S_E6temper+136];
	st.shared.f32 	[_ZZ10upTrianglePfS_S_E2sL+12], %f12;
	ld.shared.f32 	%f13, [_ZZ10upTrianglePfS_S_E6temper+120];
	st.shared.f32 	[_ZZ10upTrianglePfS_S_E2sR], %f13;
	ld.shared.f32 	%f14, [_ZZ10upTrianglePfS_S_E6temper+124];
	st.shared.f32 	[_ZZ10upTrianglePfS_S_E2sR+4], %f14;
	ld.shared.f32 	%f15, [_ZZ10upTrianglePfS_S_E6temper+244];
	st.shared.f32 	[_ZZ10upTrianglePfS_S_E2sR+8], %f15;
	ld.shared.f32 	%f16, [_ZZ10upTrianglePfS_S_E6temper+248];
	st.shared.f32 	[_ZZ10upTrianglePfS_S_E2sR+12], %f16;
	add.s32 	%r9, %r1, -2;
	setp.gt.u32 	%p2, %r9, 27;
	@%p2 bra 	$L__BB0_4;
	ld.shared.f32 	%f17, [%r3+124];
	ld.shared.f32 	%f18, [%r3+132];
	add.f32 	%f19, %f17, %f18;
	mul.f32 	%f20, %f1, %f19;
	cvt.f64.f32 	%fd8, %f20;
	ld.shared.f32 	%f21, [%r3+128];
	cvt.f64.f32 	%fd9, %f21;
	fma.rn.f64 	%fd10, %fd1, %fd9, %fd8;
	cvt.rn.f32.f64 	%f22, %fd10;
	st.shared.f32 	[%r3], %f22;
$L__BB0_4:
	bar.sync 	0;
	add.s32 	%r10, %r1, -3;
	setp.gt.u32 	%p3, %r10, 25;
	@%p3 bra 	$L__BB0_6;
	ld.shared.f32 	%f23, [%r3+-4];
	ld.shared.f32 	%f24, [%r3+4];
	add.f32 	%f25, %f23, %f24;
	mul.f32 	%f26, %f1, %f25;
	cvt.f64.f32 	%fd11, %f26;
	ld.shared.f32 	%f27, [%r3];
	cvt.f64.f32 	%fd12, %f27;
	fma.rn.f64 	%fd13, %fd1, %fd12, %fd11;
	cvt.rn.f32.f64 	%f28, %fd13;
	st.shared.f32 	[%r3+128], %f28;
$L__BB0_6:
	bar.sync 	0;
	ld.shared.f32 	%f29, [_ZZ10upTrianglePfS_S_E6temper+8];
	st.shared.f32 	[_ZZ10upTrianglePfS_S_E2sL+16], %f29;
	ld.shared.f32 	%f30, [_ZZ10upTrianglePfS_S_E6temper+12];
	st.shared.f32 	[_ZZ10upTrianglePfS_S_E2sL+20], %f30;
	ld.shared.f32 	%f31, [_ZZ10upTrianglePfS_S_E6temper+140];
	st.shared.f32 	[_ZZ10upTrianglePfS_S_E2sL+24], %f31;
	ld.shared.f32 	%f32, [_ZZ10upTrianglePfS_S_E6temper+144];
	st.shared.f32 	[_ZZ10upTrianglePfS_S_E2sL+28], %f32;
	ld.shared.f32 	%f33, [_ZZ10upTrianglePfS_S_E6temper+112];
	st.shared.f32 	[_ZZ10upTrianglePfS_S_E2sR+16], %f33;
	ld.shared.f32 	%f34, [_ZZ10upTrianglePfS_S_E6temper+116];
	st.shared.f32 	[_ZZ10upTrianglePfS_S_E2sR+20], %f34;
	ld.shared.f32 	%f35, [_ZZ10upTrianglePfS_S_E6temper+236];
	st.shared.f32 	[_ZZ10upTrianglePfS_S_E2sR+24], %f35;
	ld.shared.f32 	%f36, [_ZZ10upTrianglePfS_S_E6temper+240];
	st.shared.f32 	[_ZZ10upTrianglePfS_S_E2sR+28], %f36;
	add.s32 	%r11, %r1, -4;
	setp.gt.u32 	%p4, %r11, 23;
	@%p4 bra 	$L__BB0_8;
	ld.shared.f32 	%f37, [%r3+124];
	ld.shared.f32 	%f38, [%r3+132];
	add.f32 	%f39, %f37, %f38;
	mul.f32 	%f40, %f1, %f39;
	cvt.f64.f32 	%fd14, %f40;
	ld.shared.f32 	%f41, [%r3+128];
	cvt.f64.f32 	%fd15, %f41;
	fma.rn.f64 	%fd16, %fd1, %fd15, %fd14;
	cvt.rn.f32.f64 	%f42, %fd16;
	st.shared.f32 	[%r3], %f42;
$L__BB0_8:
	bar.sync 	0;
	add.s32 	%r12, %r1, -5;
	setp.gt.u32 	%p5, %r12, 21;
	@%p5 bra 	$L__BB0_10;
	ld.shared.f32 	%f43, [%r3+-4];
	ld.shared.f32 	%f44, [%r3+4];
	add.f32 	%f45, %f43, %f44;
	mul.f32 	%f46, %f1, %f45;
	cvt.f64.f32 	%fd17, %f46;
	ld.shared.f32 	%f47, [%r3];
	cvt.f64.f32 	%fd18, %f47;
	fma.rn.f64 	%fd19, %fd1, %fd18, %fd17;
	cvt.rn.f32.f64 	%f48, %fd19;
	st.shared.f32 	[%r3+128], %f48;
$L__BB0_10:
	bar.sync 	0;
	ld.shared.f32 	%f49, [_ZZ10upTrianglePfS_S_E6temper+16];
	st.shared.f32 	[_ZZ10upTrianglePfS_S_E2sL+32], %f49;
	ld.shared.f32 	%f50, [_ZZ10upTrianglePfS_S_E6temper+20];
	st.shared.f32 	[_ZZ10upTrianglePfS_S_E2sL+36], %f50;
	ld.shared.f32 	%f51, [_ZZ10upTrianglePfS_S_E6temper+148];
	st.shared.f32 	[_ZZ10upTrianglePfS_S_E2sL+40], %f51;
	ld.shared.f32 	%f52, [_ZZ10upTrianglePfS_S_E6temper+152];
	st.shared.f32 	[_ZZ10upTrianglePfS_S_E2sL+44], %f52;
	ld.shared.f32 	%f53, [_ZZ10upTrianglePfS_S_E6temper+104];
	st.shared.f32 	[_ZZ10upTrianglePfS_S_E2sR+32], %f53;
	ld.shared.f32 	%f54, [_ZZ10upTrianglePfS_S_E6temper+108];
	st.shared.f32 	[_ZZ10upTrianglePfS_S_E2sR+36], %f54;
	ld.shared.f32 	%f55, [_ZZ10upTrianglePfS_S_E6temper+228];
	st.shared.f32 	[_ZZ10upTrianglePfS_S_E2sR+40], %f55;
	ld.shared.f32 	%f56, [_ZZ10upTrianglePfS_S_E6temper+232];
	st.shared.f32 	[_ZZ10upTrianglePfS_S_E2sR+44], %f56;
	add.s32 	%r13, %r1, -6;
	setp.gt.u32 	%p6, %r13, 19;
	@%p6 bra 	$L__BB0_12;
	ld.shared.f32 	%f57, [%r3+124];
	ld.shared.f32 	%f58, [%r3+132];
	add.f32 	%f59, %f57, %f58;
	mul.f32 	%f60, %f1, %f59;
	cvt.f64.f32 	%fd20, %f60;
	ld.shared.f32 	%f61, [%r3+128];
	cvt.f64.f32 	%fd21, %f61;
	fma.rn.f64 	%fd22, %fd1, %fd21, %fd20;
	cvt.rn.f32.f64 	%f62, %fd22;
	st.shared.f32 	[%r3], %f62;
$L__BB0_12:
	bar.sync 	0;
	add.s32 	%r14, %r1, -7;
	setp.gt.u32 	%p7, %r14, 17;
	@%p7 bra 	$L__BB0_14;
	ld.shared.f32 	%f63, [%r3+-4];
	ld.shared.f32 	%f64, [%r3+4];
	add.f32 	%f65, %f63, %f64;
	mul.f32 	%f66, %f1, %f65;
	cvt.f64.f32 	%fd23, %f66;
	ld.shared.f32 	%f67, [%r3];
	cvt.f64.f32 	%fd24, %f67;
	fma.rn.f64 	%fd25, %fd1, %fd24, %fd23;
	cvt.rn.f32.f64 	%f68, %fd25;
	st.shared.f32 	[%r3+128], %f68;
$L__BB0_14:
	bar.sync 	0;
	ld.shared.f32 	%f69, [_ZZ10upTrianglePfS_S_E6temper+24];
	st.shared.f32 	[_ZZ10upTrianglePfS_S_E2sL+48], %f69;
	ld.shared.f32 	%f70, [_ZZ10upTrianglePfS_S_E6temper+28];
	st.shared.f32 	[_ZZ10upTrianglePfS_S_E2sL+52], %f70;
	ld.shared.f32 	%f71, [_ZZ10upTrianglePfS_S_E6temper+156];
	st.shared.f32 	[_ZZ10upTrianglePfS_S_E2sL+56], %f71;
	ld.shared.f32 	%f72, [_ZZ10upTrianglePfS_S_E6temper+160];
	st.shared.f32 	[_ZZ10upTrianglePfS_S_E2sL+60], %f72;
	ld.shared.f32 	%f73, [_ZZ10upTrianglePfS_S_E6temper+96];
	st.shared.f32 	[_ZZ10upTrianglePfS_S_E2sR+48], %f73;
	ld.shared.f32 	%f74, [_ZZ10upTrianglePfS_S_E6temper+100];
	st.shared.f32 	[_ZZ10upTrianglePfS_S_E2sR+52], %f74;
	ld.shared.f32 	%f75, [_ZZ10upTrianglePfS_S_E6temper+220];
	st.shared.f32 	[_ZZ10upTrianglePfS_S_E2sR+56], %f75;
	ld.shared.f32 	%f76, [_ZZ10upTrianglePfS_S_E6temper+224];
	st.shared.f32 	[_ZZ10upTrianglePfS_S_E2sR+60], %f76;
	add.s32 	%r15, %r1, -8;
	setp.gt.u32 	%p8, %r15, 15;
	@%p8 bra 	$L__BB0_16;
	ld.shared.f32 	%f77, [%r3+124];
	ld.shared.f32 	%f78, [%r3+132];
	add.f32 	%f79, %f77, %f78;
	mul.f32 	%f80, %f1, %f79;
	cvt.f64.f32 	%fd26, %f80;
	ld.shared.f32 	%f81, [%r3+128];
	cvt.f64.f32 	%fd27, %f81;
	fma.rn.f64 	%fd28, %fd1, %fd27, %fd26;
	cvt.rn.f32.f64 	%f82, %fd28;
	st.shared.f32 	[%r3], %f82;
$L__BB0_16:
	bar.sync 	0;
	add.s32 	%r16, %r1, -9;
	setp.gt.u32 	%p9, %r16, 13;
	@%p9 bra 	$L__BB0_18;
	ld.shared.f32 	%f83, [%r3+-4];
	ld.shared.f32 	%f84, [%r3+4];
	add.f32 	%f85, %f83, %f84;
	mul.f32 	%f86, %f1, %f85;
	cvt.f64.f32 	%fd29, %f86;
	ld.shared.f32 	%f87, [%r3];
	cvt.f64.f32 	%fd30, %f87;
	fma.rn.f64 	%fd31, %fd1, %fd30, %fd29;
	cvt.rn.f32.f64 	%f88, %fd31;
	st.shared.f32 	[%r3+128], %f88;
$L__BB0_18:
	bar.sync 	0;
	ld.shared.f32 	%f89, [_ZZ10upTrianglePfS_S_E6temper+32];
	st.shared.f32 	[_ZZ10upTrianglePfS_S_E2sL+64], %f89;
	ld.shared.f32 	%f90, [_ZZ10upTrianglePfS_S_E6temper+36];
	st.shared.f32 	[_ZZ10upTrianglePfS_S_E2sL+68], %f90;
	ld.shared.f32 	%f91, [_ZZ10upTrianglePfS_S_E6temper+164];
	st.shared.f32 	[_ZZ10upTrianglePfS_S_E2sL+72], %f91;
	ld.shared.f32 	%f92, [_ZZ10upTrianglePfS_S_E6temper+168];
	st.shared.f32 	[_ZZ10upTrianglePfS_S_E2sL+76], %f92;
	ld.shared.f32 	%f93, [_ZZ10upTrianglePfS_S_E6temper+88];
	st.shared.f32 	[_ZZ10upTrianglePfS_S_E2sR+64], %f93;
	ld.shared.f32 	%f94, [_ZZ10upTrianglePfS_S_E6temper+92];
	st.shared.f32 	[_ZZ10upTrianglePfS_S_E2sR+68], %f94;
	ld.shared.f32 	%f95, [_ZZ10upTrianglePfS_S_E6temper+212];
	st.shared.f32 	[_ZZ10upTrianglePfS_S_E2sR+72], %f95;
	ld.shared.f32 	%f96, [_ZZ10upTrianglePfS_S_E6temper+216];
	st.shared.f32 	[_ZZ10upTrianglePfS_S_E2sR+76], %f96;
	add.s32 	%r17, %r1, -10;
	setp.gt.u32 	%p10, %r17, 11;
	@%p10 bra 	$L__BB0_20;
	ld.shared.f32 	%f97, [%r3+124];
	ld.shared.f32 	%f98, [%r3+132];
	add.f32 	%f99, %f97, %f98;
	mul.f32 	%f100, %f1, %f99;
	cvt.f64.f32 	%fd32, %f100;
	ld.shared.f32 	%f101, [%r3+128];
	cvt.f64.f32 	%fd33, %f101;
	fma.rn.f64 	%fd34, %fd1, %fd33, %fd32;
	cvt.rn.f32.f64 	%f102, %fd34;
	st.shared.f32 	[%r3], %f102;
$L__BB0_20:
	bar.sync 	0;
	add.s32 	%r18, %r1, -11;
	setp.gt.u32 	%p11, %r18, 9;
	@%p11 bra 	$L__BB0_22;
	ld.shared.f32 	%f103, [%r3+-4];
	ld.shared.f32 	%f104, [%r3+4];
	add.f32 	%f105, %f103, %f104;
	mul.f32 	%f106, %f1, %f105;
	cvt.f64.f32 	%fd35, %f106;
	ld.shared.f32 	%f107, [%r3];
	cvt.f64.f32 	%fd36, %f107;
	fma.rn.f64 	%fd37, %fd1, %fd36, %fd35;
	cvt.rn.f32.f64 	%f108, %fd37;
	st.shared.f32 	[%r3+128], %f108;
$L__BB0_22:
	bar.sync 	0;
	ld.shared.f32 	%f109, [_ZZ10upTrianglePfS_S_E6temper+40];
	st.shared.f32 	[_ZZ10upTrianglePfS_S_E2sL+80], %f109;
	ld.shared.f32 	%f110, [_ZZ10upTrianglePfS_S_E6temper+44];
	st.shared.f32 	[_ZZ10upTrianglePfS_S_E2sL+84], %f110;
	ld.shared.f32 	%f111, [_ZZ10upTrianglePfS_S_E6temper+172];
	st.shared.f32 	[_ZZ10upTrianglePfS_S_E2sL+88], %f111;
	ld.shared.f32 	%f112, [_ZZ10upTrianglePfS_S_E6temper+176];
	st.shared.f32 	[_ZZ10upTrianglePfS_S_E2sL+92], %f112;
	ld.shared.f32 	%f113, [_ZZ10upTrianglePfS_S_E6temper+80];
	st.shared.f32 	[_ZZ10upTrianglePfS_S_E2sR+80], %f113;
	ld.shared.f32 	%f114, [_ZZ10upTrianglePfS_S_E6temper+84];
	st.shared.f32 	[_ZZ10upTrianglePfS_S_E2sR+84], %f114;
	ld.shared.f32 	%f115, [_ZZ10upTrianglePfS_S_E6temper+204];
	st.shared.f32 	[_ZZ10upTrianglePfS_S_E2sR+88], %f115;
	ld.shared.f32 	%f116, [_ZZ10upTrianglePfS_S_E6temper+208];
	st.shared.f32 	[_ZZ10upTrianglePfS_S_E2sR+92], %f116;
	add.s32 	%r19, %r1, -12;
	setp.gt.u32 	%p12, %r19, 7;
	@%p12 bra 	$L__BB0_24;
	ld.shared.f32 	%f117, [%r3+124];
	ld.shared.f32 	%f118, [%r3+132];
	add.f32 	%f119, %f117, %f118;
	mul.f32 	%f120, %f1, %f119;
	cvt.f64.f32 	%fd38, %f120;
	ld.shared.f32 	%f121, [%r3+128];
	cvt.f64.f32 	%fd39, %f121;
	fma.rn.f64 	%fd40, %fd1, %fd39, %fd38;
	cvt.rn.f32.f64 	%f122, %fd40;
	st.shared.f32 	[%r3], %f122;
$L__BB0_24:
	bar.sync 	0;
	add.s32 	%r20, %r1, -13;
	setp.gt.u32 	%p13, %r20, 5;
	@%p13 bra 	$L__BB0_26;
	ld.shared.f32 	%f123, [%r3+-4];
	ld.shared.f32 	%f124, [%r3+4];
	add.f32 	%f125, %f123, %f124;
	mul.f32 	%f126, %f1, %f125;
	cvt.f64.f32 	%fd41, %f126;
	ld.shared.f32 	%f127, [%r3];
	cvt.f64.f32 	%fd42, %f127;
	fma.rn.f64 	%fd43, %fd1, %fd42, %fd41;
	cvt.rn.f32.f64 	%f128, %fd43;
	st.shared.f32 	[%r3+128], %f128;
$L__BB0_26:
	bar.sync 	0;
	ld.shared.f32 	%f129, [_ZZ10upTrianglePfS_S_E6temper+48];
	st.shared.f32 	[_ZZ10upTrianglePfS_S_E2sL+96], %f129;
	ld.shared.f32 	%f130, [_ZZ10upTrianglePfS_S_E6temper+52];
	st.shared.f32 	[_ZZ10upTrianglePfS_S_E2sL+100], %f130;
	ld.shared.f32 	%f131, [_ZZ10upTrianglePfS_S_E6temper+180];
	st.shared.f32 	[_ZZ10upTrianglePfS_S_E2sL+104], %f131;
	ld.shared.f32 	%f132, [_ZZ10upTrianglePfS_S_E6temper+184];
	st.shared.f32 	[_ZZ10upTrianglePfS_S_E2sL+108], %f132;
	ld.shared.f32 	%f133, [_ZZ10upTrianglePfS_S_E6temper+72];
	st.shared.f32 	[_ZZ10upTrianglePfS_S_E2sR+96], %f133;
	ld.shared.f32 	%f134, [_ZZ10upTrianglePfS_S_E6temper+76];
	st.shared.f32 	[_ZZ10upTrianglePfS_S_E2sR+100], %f134;
	ld.shared.f32 	%f135, [_ZZ10upTrianglePfS_S_E6temper+196];
	st.shared.f32 	[_ZZ10upTrianglePfS_S_E2sR+104], %f135;
	ld.shared.f32 	%f136, [_ZZ10upTrianglePfS_S_E6temper+200];
	st.shared.f32 	[_ZZ10upTrianglePfS_S_E2sR+108], %f136;
	add.s32 	%r21, %r1, -14;
	setp.gt.u32 	%p14, %r21, 3;
	@%p14 bra 	$L__BB0_28;
	ld.shared.f32 	%f137, [%r3+124];
	ld.shared.f32 	%f138, [%r3+132];
	add.f32 	%f139, %f137, %f138;
	mul.f32 	%f140, %f1, %f139;
	cvt.f64.f32 	%fd44, %f140;
	ld.shared.f32 	%f141, [%r3+128];
	cvt.f64.f32 	%fd45, %f141;
	fma.rn.f64 	%fd46, %fd1, %fd45, %fd44;
	cvt.rn.f32.f64 	%f142, %fd46;
	st.shared.f32 	[%r3], %f142;
$L__BB0_28:
	bar.sync 	0;
	add.s32 	%r22, %r1, -15;
	setp.gt.u32 	%p15, %r22, 1;
	@%p15 bra 	$L__BB0_30;
	ld.shared.f32 	%f143, [%r3+-4];
	ld.shared.f32 	%f144, [%r3+4];
	add.f32 	%f145, %f143, %f144;
	mul.f32 	%f146, %f1, %f145;
	cvt.f64.f32 	%fd47, %f146;
	ld.shared.f32 	%f147, [%r3];
	cvt.f64.f32 	%fd48, %f147;
	fma.rn.f64 	%fd49, %fd1, %fd48, %fd47;
	cvt.rn.f32.f64 	%f148, %fd49;
	st.shared.f32 	[%r3+128], %f148;
$L__BB0_30:
	bar.sync 	0;
	ld.shared.f32 	%f149, [_ZZ10upTrianglePfS_S_E6temper+56];
	st.shared.f32 	[_ZZ10upTrianglePfS_S_E2sL+112], %f149;
	mov.u32 	%r23, _ZZ10upTrianglePfS_S_E2sL;
	ld.shared.f32 	%f150, [_ZZ10upTrianglePfS_S_E6temper+60];
	st.shared.f32 	[_ZZ10upTrianglePfS_S_E2sL+116], %f150;
	ld.shared.f32 	%f151, [_ZZ10upTrianglePfS_S_E6temper+188];
	st.shared.f32 	[_ZZ10upTrianglePfS_S_E2sL+120], %f151;
	ld.shared.f32 	%f152, [_ZZ10upTrianglePfS_S_E6temper+192];
	st.shared.f32 	[_ZZ10upTrianglePfS_S_E2sL+124], %f152;
	ld.shared.f32 	%f153, [_ZZ10upTrianglePfS_S_E6temper+64];
	st.shared.f32 	[_ZZ10upTrianglePfS_S_E2sR+112], %f153;
	mov.u32 	%r24, _ZZ10upTrianglePfS_S_E2sR;
	ld.shared.f32 	%f154, [_ZZ10upTrianglePfS_S_E6temper+68];
	st.shared.f32 	[_ZZ10upTrianglePfS_S_E2sR+116], %f154;
	st.shared.f32 	[_ZZ10upTrianglePfS_S_E2sR+120], %f151;
	st.shared.f32 	[_ZZ10upTrianglePfS_S_E2sR+124], %f152;
	cvta.to.global.u64 	%rd7, %rd1;
	cvta.to.global.u64 	%rd8, %rd2;
	add.s32 	%r26, %r24, %r6;
	ld.shared.f32 	%f155, [%r26];
	add.s64 	%rd10, %rd7, %rd5;
	st.global.f32 	[%rd10], %f155;
	add.s32 	%r27, %r23, %r6;
	ld.shared.f32 	%f156, [%r27];
	add.s64 	%rd11, %rd8, %rd5;
	st.global.f32 	[%rd11], %f156;
	ret;

}
	// .globl	_Z12downTrianglePfS_S_
.visible .entry _Z12downTrianglePfS_S_(
	.param .u64 .ptr .align 1 _Z12downTrianglePfS_S__param_0,
	.param .u64 .ptr .align 1 _Z12downTrianglePfS_S__param_1,
	.param .u64 .ptr .align 1 _Z12downTrianglePfS_S__param_2
)
{
	.reg .pred 	%p<17>;
	.reg .b16 	%rs<2>;
	.reg .b32 	%r<96>;
	.reg .b32 	%f<33>;
	.reg .b64 	%rd<18>;
	.reg .b64 	%fd<17>;
	// demoted variable
	.shared .align 4 .b8 _ZZ12downTrianglePfS_S_E6temper[272];
	// demoted variable
	.shared .align 4 .b8 _ZZ12downTrianglePfS_S_E2sR[128];
	// demoted variable
	.shared .align 4 .b8 _ZZ12downTrianglePfS_S_E2sL[128];
	ld.param.u64 	%rd5, [_Z12downTrianglePfS_S__param_0];
	ld.param.u64 	%rd6, [_Z12downTrianglePfS_S__param_1];
	ld.param.u64 	%rd7, [_Z12downTrianglePfS_S__param_2];
	cvta.to.global.u64 	%rd8, %rd7;
	mov.u32 	%r1, %ntid.x;
	mov.u32 	%r2, %ctaid.x;
	mov.u32 	%r3, %tid.x;
	mad.lo.s32 	%r4, %r1, %r2, %r3;
	mul.wide.s32 	%rd9, %r4, 4;
	add.s64 	%rd10, %rd8, %rd9;
	ld.global.f32 	%f2, [%rd10];
	shl.b32 	%r26, %r3, 2;
	mov.u32 	%r27, _ZZ12downTrianglePfS_S_E2sR;
	add.s32 	%r28, %r27, %r26;
	st.shared.f32 	[%r28], %f2;
	setp.eq.s32 	%p3, %r2, 0;
	@%p3 bra 	$L__BB1_2;
	sub.s32 	%r87, %r4, %r1;
	bra.uni 	$L__BB1_3;
$L__BB1_2:
	mov.u32 	%r29, %nctaid.x;
	add.s32 	%r30, %r29, -1;
	mad.lo.s32 	%r87, %r30, %r1, %r3;
$L__BB1_3:
	cvta.to.global.u64 	%rd11, %rd6;
	mul.wide.u32 	%rd12, %r87, 4;
	add.s64 	%rd13, %rd11, %rd12;
	ld.global.f32 	%f3, [%rd13];
	mov.u32 	%r38, _ZZ12downTrianglePfS_S_E2sL;
	add.s32 	%r39, %r38, %r26;
	st.shared.f32 	[%r39], %f3;
	bar.sync 	0;
	ld.shared.f32 	%f4, [_ZZ12downTrianglePfS_S_E2sL];
	st.shared.f32 	[_ZZ12downTrianglePfS_S_E6temper+60], %f4;
	mov.u32 	%r40, _ZZ12downTrianglePfS_S_E6temper;
	add.s32 	%r91, %r40, 60;
	ld.shared.f32 	%f5, [_ZZ12downTrianglePfS_S_E2sL+4];
	st.shared.f32 	[_ZZ12downTrianglePfS_S_E6temper+64], %f5;
	ld.shared.f32 	%f6, [_ZZ12downTrianglePfS_S_E2sR];
	st.shared.f32 	[_ZZ12downTrianglePfS_S_E6temper+68], %f6;
	ld.shared.f32 	%f7, [_ZZ12downTrianglePfS_S_E2sR+4];
	st.shared.f32 	[_ZZ12downTrianglePfS_S_E6temper+72], %f7;
	sub.s32 	%r41, 33, %r3;
	add.s32 	%r42, %r3, 2;
	min.s32 	%r8, %r41, %r42;
	ld.const.f32 	%f1, [fo];
	cvt.f64.f32 	%fd3, %f1;
	add.f64 	%fd1, %fd3, %fd3;
	mov.f64 	%fd4, 0d3FF0000000000000;
	sub.f64 	%fd2, %fd4, %fd1;
	add.s32 	%r90, %r40, 56;
	mov.b32 	%r94, 2;
	mov.b32 	%r95, 18;
	mov.pred 	%p16, -1;
	mov.b32 	%r89, 15;
	mov.b32 	%r88, 56;
$L__BB1_4:
	setp.eq.s32 	%p5, %r2, 0;
	add.s32 	%r15, %r89, 2;
	and.b32  	%r16, %r15, 1;
	xor.b32  	%r43, %r16, 1;
	mul.lo.s32 	%r17, %r43, 34;
	@%p5 bra 	$L__BB1_7;
	setp.gt.s32 	%p6, %r15, %r8;
	@%p6 bra 	$L__BB1_13;
	add.s32 	%r44, %r17, %r3;
	shl.b32 	%r45, %r44, 2;
	add.s32 	%r47, %r40, %r45;
	ld.shared.f32 	%f8, [%r47];
	ld.shared.f32 	%f9, [%r47+8];
	add.f32 	%f10, %f8, %f9;
	mul.f32 	%f11, %f1, %f10;
	cvt.f64.f32 	%fd5, %f11;
	ld.shared.f32 	%f12, [%r47+4];
	cvt.f64.f32 	%fd6, %f12;
	fma.rn.f64 	%fd7, %fd2, %fd6, %fd5;
	cvt.rn.f32.f64 	%f13, %fd7;
	mad.lo.s32 	%r48, %r16, 34, %r3;
	shl.b32 	%r49, %r48, 2;
	add.s32 	%r50, %r40, %r49;
	st.shared.f32 	[%r50+4], %f13;
	bra.uni 	$L__BB1_13;
$L__BB1_7:
	setp.gt.s32 	%p7, %r15, %r8;
	@%p7 bra 	$L__BB1_13;
	setp.eq.s32 	%p8, %r3, 16;
	@%p8 bra 	$L__BB1_11;
	setp.ne.s32 	%p9, %r3, 15;
	@%p9 bra 	$L__BB1_12;
	shl.b32 	%r55, %r17, 2;
	add.s32 	%r57, %r40, %r55;
	ld.shared.f32 	%f18, [%r57+60];
	ld.shared.f32 	%f19, [%r57+64];
	sub.f32 	%f20, %f18, %f19;
	cvt.f64.f32 	%fd11, %f20;
	cvt.f64.f32 	%fd12, %f19;
	fma.rn.f64 	%fd13, %fd1, %fd11, %fd12;
	cvt.rn.f32.f64 	%f21, %fd13;
	mad.lo.s32 	%r58, %r16, 136, %r40;
	st.shared.f32 	[%r58+64], %f21;
	bra.uni 	$L__BB1_13;
$L__BB1_11:
	shl.b32 	%r51, %r17, 2;
	add.s32 	%r53, %r40, %r51;
	ld.shared.f32 	%f14, [%r53+72];
	ld.shared.f32 	%f15, [%r53+68];
	sub.f32 	%f16, %f14, %f15;
	cvt.f64.f32 	%fd8, %f16;
	cvt.f64.f32 	%fd9, %f15;
	fma.rn.f64 	%fd10, %fd1, %fd8, %fd9;
	cvt.rn.f32.f64 	%f17, %fd10;
	mad.lo.s32 	%r54, %r16, 136, %r40;
	st.shared.f32 	[%r54+68], %f17;
	bra.uni 	$L__BB1_13;
$L__BB1_12:
	add.s32 	%r59, %r17, %r3;
	shl.b32 	%r60, %r59, 2;
	add.s32 	%r62, %r40, %r60;
	ld.shared.f32 	%f22, [%r62];
	ld.shared.f32 	%f23, [%r62+8];
	add.f32 	%f24, %f22, %f23;
	mul.f32 	%f25, %f1, %f24;
	cvt.f64.f32 	%fd14, %f25;
	ld.shared.f32 	%f26, [%r62+4];
	cvt.f64.f32 	%fd15, %f26;
	fma.rn.f64 	%fd16, %fd2, %fd15, %fd14;
	cvt.rn.f32.f64 	%f27, %fd16;
	mad.lo.s32 	%r63, %r16, 34, %r3;
	shl.b32 	%r64, %r63, 2;
	add.s32 	%r65, %r40, %r64;
	st.shared.f32 	[%r65+4], %f27;
$L__BB1_13:
	setp.ne.s32 	%p10, %r3, 0;
	setp.eq.s32 	%p11, %r88, -4;
	or.pred  	%p12, %p10, %p11;
	@%p12 bra 	$L__BB1_15;
	selp.u16 	%rs1, 1, 0, %p16;
	mul.wide.u16 	%r66, %rs1, 136;
	shl.b32 	%r67, %r94, 2;
	add.s32 	%r69, %r38, %r67;
	ld.shared.f32 	%f28, [%r69];
	add.s32 	%r70, %r90, %r66;
	st.shared.f32 	[%r70], %f28;
	ld.shared.f32 	%f29, [%r69+4];
	add.s32 	%r71, %r91, %r66;
	st.shared.f32 	[%r71], %f29;
	add.s32 	%r73, %r27, %r67;
	ld.shared.f32 	%f30, [%r73];
	mad.lo.s32 	%r74, %r16, 34, %r95;
	shl.b32 	%r75, %r74, 2;
	add.s32 	%r77, %r40, %r75;
	st.shared.f32 	[%r77], %f30;
	add.s32 	%r95, %r95, 1;
	ld.shared.f32 	%f31, [%r73+4];
	st.shared.f32 	[%r77+4], %f31;
	add.s32 	%r94, %r94, 2;
$L__BB1_15:
	bar.sync 	0;
	add.s32 	%r91, %r91, -4;
	not.pred 	%p16, %p16;
	add.s32 	%r90, %r90, -4;
	add.s32 	%r89, %r89, -1;
	add.s32 	%r88, %r88, -4;
	setp.gt.u32 	%p13, %r15, 2;
	@%p13 bra 	$L__BB1_4;
	setp.eq.s32 	%p14, %r2, 0;
	@%p14 bra 	$L__BB1_18;
	add.s32 	%r79, %r4, -16;
	cvt.s64.s32 	%rd17, %r79;
	bra.uni 	$L__BB1_21;
$L__BB1_18:
	setp.lt.u32 	%p15, %r3, 16;
	@%p15 bra 	$L__BB1_20;
	add.s32 	%r83, %r4, -16;
	cvt.s64.s32 	%rd17, %r83;
	bra.uni 	$L__BB1_21;
$L__BB1_20:
	mov.u32 	%r80, %nctaid.x;
	mad.lo.s32 	%r81, %r1, %r80, %r3;
	add.s32 	%r82, %r81, -16;
	cvt.u64.u32 	%rd17, %r82;
$L__BB1_21:
	cvta.to.global.u64 	%rd14, %rd5;
	add.s32 	%r86, %r40, %r26;
	ld.shared.f32 	%f32, [%r86+4];
	shl.b64 	%rd15, %rd17, 2;
	add.s64 	%rd16, %rd14, %rd15;
	st.global.f32 	[%rd16], %f32;
	ret;

}


// ===== COMPILED SASS (sm_100) =====

	.target	sm_100

	.elftype	@"ET_EXEC"


//--------------------- .note.nv.tkinfo           --------------------------
	.section	.note.nv.tkinfo,"",@"SHT_NOTE"
	.sectionflags	@"SHF_NOTE_NV_TKINFO"
	.tkinfo
        /*0018*/ 	.word	0x00000002
        /*0030*/ 	.string	""
        /*0030*/ 	.string	"ptxas"
        /*0030*/ 	.string	"Cuda compilation tools, release 13.0, V13.0.88"
        /*0030*/ 	.string	"Build cuda_13.0.r13.0/compiler.36424714_0"
        /*0030*/ 	.string	"-arch sm_100 -m 64 "



//--------------------- .note.nv.cuinfo           --------------------------
	.section	.note.nv.cuinfo,"",@"SHT_NOTE"
	.sectionflags	@"SHF_NOTE_NV_CUINFO"
        /*0018*/ 	.short	0x0002
        /*001a*/ 	.short	0x0064
        /*001c*/ 	.short	0x0082
	.zero		2


//--------------------- .nv.info                  --------------------------
	.section	.nv.info,"",@"SHT_CUDA_INFO"
	.align	4


	//----- nvinfo : EIATTR_REGCOUNT
	.align		4
        /*0000*/ 	.byte	0x04, 0x2f
        /*0002*/ 	.short	(.L_2 - .L_1)
	.align		4
.L_1:
        /*0004*/ 	.word	index@(_Z10upTrianglePfS_S_)
        /*0008*/ 	.word	0x00000012


	//----- nvinfo : EIATTR_FRAME_SIZE
	.align		4
.L_2:
        /*000c*/ 	.byte	0x04, 0x11
        /*000e*/ 	.short	(.L_4 - .L_3)
	.align		4
.L_3:
        /*0010*/ 	.word	index@(_Z10upTrianglePfS_S_)
        /*0014*/ 	.word	0x00000000


	//----- nvinfo : EIATTR_REGCOUNT
	.align		4
.L_4:
        /*0018*/ 	.byte	0x04, 0x2f
        /*001a*/ 	.short	(.L_6 - .L_5)
	.align		4
.L_5:
        /*001c*/ 	.word	index@(_Z12downTrianglePfS_S_)
        /*0020*/ 	.word	0x0000001e


	//----- nvinfo : EIATTR_FRAME_SIZE
	.align		4
.L_6:
        /*0024*/ 	.byte	0x04, 0x11
        /*0026*/ 	.short	(.L_8 - .L_7)
	.align		4
.L_7:
        /*0028*/ 	.word	index@(_Z12downTrianglePfS_S_)
        /*002c*/ 	.word	0x00000000


	//----- nvinfo : EIATTR_MIN_STACK_SIZE
	.align		4
.L_8:
        /*0030*/ 	.byte	0x04, 0x12
        /*0032*/ 	.short	(.L_10 - .L_9)
	.align		4
.L_9:
        /*0034*/ 	.word	index@(_Z12downTrianglePfS_S_)
        /*0038*/ 	.word	0x00000000


	//----- nvinfo : EIATTR_MIN_STACK_SIZE
	.align		4
.L_10:
        /*003c*/ 	.byte	0x04, 0x12
        /*003e*/ 	.short	(.L_12 - .L_11)
	.align		4
.L_11:
        /*0040*/ 	.word	index@(_Z10upTrianglePfS_S_)
        /*0044*/ 	.word	0x00000000
.L_12:


//--------------------- .nv.compat                --------------------------
	.section	.nv.compat,"",@"SHT_CUDA_COMPAT_INFO"
	.align	4
        /*0000*/ 	.byte	0x02, 0x09, 0x00, 0x00, 0x02, 0x02, 0x01, 0x00, 0x02, 0x05, 0x05, 0x00, 0x03, 0x07, 0x01, 0x01
        /*0010*/ 	.byte	0x02, 0x03, 0x00, 0x00, 0x02, 0x06, 0x01, 0x00, 0x04, 0x0b, 0x08, 0x00, 0x01, 0x00, 0x00, 0x00
        /*0020*/ 	.byte	0x00, 0x00, 0x00, 0x00


//--------------------- .nv.info._Z12downTrianglePfS_S_ --------------------------
	.section	.nv.info._Z12downTrianglePfS_S_,"",@"SHT_CUDA_INFO"
	.sectionflags	@""
	.align	4


	//----- nvinfo : EIATTR_CUDA_API_VERSION
	.align		4
        /*0000*/ 	.byte	0x04, 0x37
        /*0002*/ 	.short	(.L_14 - .L_13)
.L_13:
        /*0004*/ 	.word	0x00000082


	//----- nvinfo : EIATTR_KPARAM_INFO
	.align		4
.L_14:
        /*0008*/ 	.byte	0x04, 0x17
        /*000a*/ 	.short	(.L_16 - .L_15)
.L_15:
        /*000c*/ 	.word	0x00000000
        /*0010*/ 	.short	0x0002
        /*0012*/ 	.short	0x0010
        /*0014*/ 	.byte	0x00, 0xf5, 0x21, 0x00


	//----- nvinfo : EIATTR_KPARAM_INFO
	.align		4
.L_16:
        /*0018*/ 	.byte	0x04, 0x17
        /*001a*/ 	.short	(.L_18 - .L_17)
.L_17:
        /*001c*/ 	.word	0x00000000
        /*0020*/ 	.short	0x0001
        /*0022*/ 	.short	0x0008
        /*0024*/ 	.byte	0x00, 0xf5, 0x21, 0x00


	//----- nvinfo : EIATTR_KPARAM_INFO
	.align		4
.L_18:
        /*0028*/ 	.byte	0x04, 0x17
        /*002a*/ 	.short	(.L_20 - .L_19)
.L_19:
        /*002c*/ 	.word	0x00000000
        /*0030*/ 	.short	0x0000
        /*0032*/ 	.short	0x0000
        /*0034*/ 	.byte	0x00, 0xf5, 0x21, 0x00


	//----- nvinfo : EIATTR_SPARSE_MMA_MASK
	.align		4
.L_20:
        /*0038*/ 	.byte	0x03, 0x50
        /*003a*/ 	.short	0x0000


	//----- nvinfo : EIATTR_MAXREG_COUNT
	.align		4
        /*003c*/ 	.byte	0x03, 0x1b
        /*003e*/ 	.short	0x00ff


	//----- nvinfo : EIATTR_NUM_BARRIERS
	.align		4
        /*0040*/ 	.byte	0x02, 0x4c
        /*0042*/ 	.byte	0x01
	.zero		1


	//----- nvinfo : EIATTR_MERCURY_ISA_VERSION
	.align		4
        /*0044*/ 	.byte	0x03, 0x5f
        /*0046*/ 	.short	0x0101


	//----- nvinfo : EIATTR_VRC_CTA_INIT_COUNT
	.align		4
        /*0048*/ 	.byte	0x02, 0x4a
	.zero		1
	.zero		1


	//----- nvinfo : EIATTR_EXIT_INSTR_OFFSETS
	.align		4
        /*004c*/ 	.byte	0x04, 0x1c
        /*004e*/ 	.short	(.L_22 - .L_21)


	//   ....[0]....
.L_21:
        /*0050*/ 	.word	0x00000a50


	//----- nvinfo : EIATTR_CRS_STACK_SIZE
	.align		4
.L_22:
        /*0054*/ 	.byte	0x04, 0x1e
        /*0056*/ 	.short	(.L_24 - .L_23)
.L_23:
        /*0058*/ 	.word	0x00000000


	//----- nvinfo : EIATTR_CBANK_PARAM_SIZE
	.align		4
.L_24:
        /*005c*/ 	.byte	0x03, 0x19
        /*005e*/ 	.short	0x0018


	//----- nvinfo : EIATTR_PARAM_CBANK
	.align		4
        /*0060*/ 	.byte	0x04, 0x0a
        /*0062*/ 	.short	(.L_26 - .L_25)
	.align		4
.L_25:
        /*0064*/ 	.word	index@(.nv.constant0._Z12downTrianglePfS_S_)
        /*0068*/ 	.short	0x0380
        /*006a*/ 	.short	0x0018


	//----- nvinfo : EIATTR_SW_WAR
	.align		4
.L_26:
        /*006c*/ 	.byte	0x04, 0x36
        /*006e*/ 	.short	(.L_28 - .L_27)
.L_27:
        /*0070*/ 	.word	0x00000008
.L_28:


//--------------------- .nv.info._Z10upTrianglePfS_S_ --------------------------
	.section	.nv.info._Z10upTrianglePfS_S_,"",@"SHT_CUDA_INFO"
	.sectionflags	@""
	.align	4


	//----- nvinfo : EIATTR_CUDA_API_VERSION
	.align		4
        /*0000*/ 	.byte	0x04, 0x37
        /*0002*/ 	.short	(.L_30 - .L_29)
.L_29:
        /*0004*/ 	.word	0x00000082


	//----- nvinfo : EIATTR_KPARAM_INFO
	.align		4
.L_30:
        /*0008*/ 	.byte	0x04, 0x17
        /*000a*/ 	.short	(.L_32 - .L_31)
.L_31:
        /*000c*/ 	.word	0x00000000
        /*0010*/ 	.short	0x0002
        /*0012*/ 	.short	0x0010
        /*0014*/ 	.byte	0x00, 0xf5, 0x21, 0x00


	//----- nvinfo : EIATTR_KPARAM_INFO
	.align		4
.L_32:
        /*0018*/ 	.byte	0x04, 0x17
        /*001a*/ 	.short	(.L_34 - .L_33)
.L_33:
        /*001c*/ 	.word	0x00000000
        /*0020*/ 	.short	0x0001
        /*0022*/ 	.short	0x0008
        /*0024*/ 	.byte	0x00, 0xf5, 0x21, 0x00


	//----- nvinfo : EIATTR_KPARAM_INFO
	.align		4
.L_34:
        /*0028*/ 	.byte	0x04, 0x17
        /*002a*/ 	.short	(.L_36 - .L_35)
.L_35:
        /*002c*/ 	.word	0x00000000
        /*0030*/ 	.short	0x0000
        /*0032*/ 	.short	0x0000
        /*0034*/ 	.byte	0x00, 0xf5, 0x21, 0x00


	//----- nvinfo : EIATTR_SPARSE_MMA_MASK
	.align		4
.L_36:
        /*0038*/ 	.byte	0x03, 0x50
        /*003a*/ 	.short	0x0000


	//----- nvinfo : EIATTR_MAXREG_COUNT
	.align		4
        /*003c*/ 	.byte	0x03, 0x1b
        /*003e*/ 	.short	0x00ff


	//----- nvinfo : EIATTR_NUM_BARRIERS
	.align		4
        /*0040*/ 	.byte	0x02, 0x4c
        /*0042*/ 	.byte	0x01
	.zero		1


	//----- nvinfo : EIATTR_MERCURY_ISA_VERSION
	.align		4
        /*0044*/ 	.byte	0x03, 0x5f
        /*0046*/ 	.short	0x0101


	//----- nvinfo : EIATTR_VRC_CTA_INIT_COUNT
	.align		4
        /*0048*/ 	.byte	0x02, 0x4a
	.zero		1
	.zero		1


	//----- nvinfo : EIATTR_EXIT_INSTR_OFFSETS
	.align		4
        /*004c*/ 	.byte	0x04, 0x1c
        /*004e*/ 	.short	(.L_38 - .L_37)


	//   ....[0]....
.L_37:
        /*0050*/ 	.word	0x000018e0


	//----- nvinfo : EIATTR_CRS_STACK_SIZE
	.align		4
.L_38:
        /*0054*/ 	.byte	0x04, 0x1e
        /*0056*/ 	.short	(.L_40 - .L_39)
.L_39:
        /*0058*/ 	.word	0x00000000


	//----- nvinfo : EIATTR_CBANK_PARAM_SIZE
	.align		4
.L_40:
        /*005c*/ 	.byte	0x03, 0x19
        /*005e*/ 	.short	0x0018


	//----- nvinfo : EIATTR_PARAM_CBANK
	.align		4
        /*0060*/ 	.byte	0x04, 0x0a
        /*0062*/ 	.short	(.L_42 - .L_41)
	.align		4
.L_41:
        /*0064*/ 	.word	index@(.nv.constant0._Z10upTrianglePfS_S_)
        /*0068*/ 	.short	0x0380
        /*006a*/ 	.short	0x0018


	//----- nvinfo : EIATTR_SW_WAR
	.align		4
.L_42:
        /*006c*/ 	.byte	0x04, 0x36
        /*006e*/ 	.short	(.L_44 - .L_43)
.L_43:
        /*0070*/ 	.word	0x00000008
.L_44:


//--------------------- .nv.callgraph             --------------------------
	.section	.nv.callgraph,"",@"SHT_CUDA_CALLGRAPH"
	.align	4
	.sectionentsize	8
	.align		4
        /*0000*/ 	.word	0x00000000
	.align		4
        /*0004*/ 	.word	0xffffffff
	.align		4
        /*0008*/ 	.word	0x00000000
	.align		4
        /*000c*/ 	.word	0xfffffffe
	.align		4
        /*0010*/ 	.word	0x00000000
	.align		4
        /*0014*/ 	.word	0xfffffffd
	.align		4
        /*0018*/ 	.word	0x00000000
	.align		4
        /*001c*/ 	.word	0xfffffffc


//--------------------- .nv.constant3             --------------------------
	.section	.nv.constant3,"a",@progbits
	.align	4
.nv.constant3:
	.type		fo,@object
	.size		fo,(.L_0 - fo)
fo:
	.zero		4
.L_0:


//--------------------- .text._Z12downTrianglePfS_S_ --------------------------
	.section	.text._Z12downTrianglePfS_S_,"ax",@progbits
	.align	128
        .global         _Z12downTrianglePfS_S_
        .type           _Z12downTrianglePfS_S_,@function
        .size           _Z12downTrianglePfS_S_,(.L_x_41 - _Z12downTrianglePfS_S_)
        .other          _Z12downTrianglePfS_S_,@"STO_CUDA_ENTRY STV_DEFAULT"
_Z12downTrianglePfS_S_:
.text._Z12downTrianglePfS_S_:
[----:B------:R-:W-:Y:S01]  /*0000*/  LDC R1, c[0x0][0x37c] ;  /* 0x0000df00ff017b82 */ /* 0x000fe20000000800 */
[----:B------:R-:W0:Y:S01]  /*0010*/  S2R R0, SR_CTAID.X ;  /* 0x0000000000007919 */ /* 0x000e220000002500 */
[----:B------:R-:W1:Y:S06]  /*0020*/  LDCU UR6, c[0x0][0x360] ;  /* 0x00006c00ff0677ac */ /* 0x000e6c0008000800 */
[----:B------:R-:W2:Y:S01]  /*0030*/  LDC.64 R10, c[0x0][0x390] ;  /* 0x0000e400ff0a7b82 */ /* 0x000ea20000000a00 */
[----:B------:R-:W1:Y:S01]  /*0040*/  S2R R3, SR_TID.X ;  /* 0x0000000000037919 */ /* 0x000e620000002100 */
[----:B------:R-:W3:Y:S06]  /*0050*/  LDCU.64 UR4, c[0x0][0x358] ;  /* 0x00006b00ff0477ac */ /* 0x000eec0008000a00 */
[----:B------:R-:W4:Y:S01]  /*0060*/  LDC.64 R12, c[0x0][0x388] ;  /* 0x0000e200ff0c7b82 */ /* 0x000f220000000a00 */
[----:B------:R-:W5:Y:S01]  /*0070*/  S2R R9, SR_CgaCtaId ;  /* 0x0000000000097919 */ /* 0x000f620000008800 */
[----:B------:R-:W-:Y:S01]  /*0080*/  MOV R8, 0x400 ;  /* 0x0000040000087802 */ /* 0x000fe20000000f00 */
[----:B------:R-:W5:Y:S01]  /*0090*/  LDCU UR7, c[0x3][URZ] ;  /* 0x00c00000ff0777ac */ /* 0x000f620008000800 */
[C---:B0-----:R-:W-:Y:S01]  /*00a0*/  ISETP.NE.AND P2, PT, R0.reuse, RZ, PT ;  /* 0x000000ff0000720c */ /* 0x041fe20003f45270 */
[----:B-1----:R-:W-:-:S04]  /*00b0*/  IMAD R2, R0, UR6, R3 ;  /* 0x0000000600027c24 */ /* 0x002fc8000f8e0203 */
[----:B--2---:R-:W-:-:S08]  /*00c0*/  IMAD.WIDE R10, R2, 0x4, R10 ;  /* 0x00000004020a7825 */ /* 0x004fd000078e020a */
[----:B------:R-:W0:Y:S01]  /*00d0*/  @!P2 LDC R4, c[0x0][0x370] ;  /* 0x0000dc00ff04ab82 */ /* 0x000e220000000800 */
[----:B------:R-:W-:Y:S01]  /*00e0*/  @P2 VIADD R5, R2, -UR6 ;  /* 0x8000000602052c36 */ /* 0x000fe20008000000 */
[----:B---3--:R-:W2:Y:S01]  /*00f0*/  LDG.E R10, desc[UR4][R10.64] ;  /* 0x000000040a0a7981 */ /* 0x008ea2000c1e1900 */
[----:B0-----:R-:W-:-:S04]  /*0100*/  @!P2 VIADD R4, R4, 0xffffffff ;  /* 0xffffffff0404a836 */ /* 0x001fc80000000000 */
[----:B------:R-:W-:-:S04]  /*0110*/  @!P2 IMAD R5, R4, UR6, R3 ;  /* 0x000000060405ac24 */ /* 0x000fc8000f8e0203 */
[----:B----4-:R-:W-:-:S05]  /*0120*/  IMAD.WIDE.U32 R12, R5, 0x4, R12 ;  /* 0x00000004050c7825 */ /* 0x010fca00078e000c */
[----:B------:R0:W3:Y:S01]  /*0130*/  LDG.E R7, desc[UR4][R12.64] ;  /* 0x000000040c077981 */ /* 0x0000e2000c1e1900 */
[C---:B------:R-:W-:Y:S01]  /*0140*/  VIADD R6, R8.reuse, 0x190 ;  /* 0x0000019008067836 */ /* 0x040fe20000000000 */
[----:B------:R-:W-:-:S04]  /*0150*/  IADD3 R4, PT, PT, R8, 0x110, RZ ;  /* 0x0000011008047810 */ /* 0x000fc80007ffe0ff */
[C---:B-----5:R-:W-:Y:S02]  /*0160*/  LEA R4, R9.reuse, R4, 0x18 ;  /* 0x0000000409047211 */ /* 0x060fe400078ec0ff */
[----:B------:R-:W-:Y:S02]  /*0170*/  LEA R6, R9, R6, 0x18 ;  /* 0x0000000609067211 */ /* 0x000fe400078ec0ff */
[----:B------:R-:W-:-:S03]  /*0180*/  LEA R5, R3, R4, 0x2 ;  /* 0x0000000403057211 */ /* 0x000fc600078e10ff */
[----:B------:R-:W-:Y:S01]  /*0190*/  IMAD R14, R3, 0x4, R6 ;  /* 0x00000004030e7824 */ /* 0x000fe200078e0206 */
[----:B------:R-:W-:Y:S01]  /*01a0*/  LEA R8, R9, R8, 0x18 ;  /* 0x0000000809087211 */ /* 0x000fe200078ec0ff */
[----:B0-----:R-:W0:Y:S01]  /*01b0*/  F2F.F64.F32 R12, UR7 ;  /* 0x00000007000c7d10 */ /* 0x001e220008201800 */
[----:B------:R-:W-:Y:S01]  /*01c0*/  PLOP3.LUT P0, PT, PT, PT, PT, 0x80, 0x8 ;  /* 0x000000000008781c */ /* 0x000fe20003f0f070 */
[----:B------:R-:W1:Y:S01]  /*01d0*/  LDCU UR7, c[0x3][URZ] ;  /* 0x00c00000ff0777ac */ /* 0x000e620008000800 */
[C---:B------:R-:W-:Y:S01]  /*01e0*/  IADD3 R20, PT, PT, R8.reuse, 0x3c, RZ ;  /* 0x0000003c08147810 */ /* 0x040fe20007ffe0ff */
[----:B------:R-:W-:Y:S01]  /*01f0*/  VIADD R21, R8, 0x38 ;  /* 0x0000003808157836 */ /* 0x000fe20000000000 */
[----:B0-----:R-:W-:Y:S01]  /*0200*/  DADD R12, R12, R12 ;  /* 0x000000000c0c7229 */ /* 0x001fe2000000000c */
[----:B--2---:R0:W-:Y:S04]  /*0210*/  STS [R5], R10 ;  /* 0x0000000a05007388 */ /* 0x0041e80000000800 */
[----:B---3--:R2:W-:Y:S01]  /*0220*/  STS [R14], R7 ;  /* 0x000000070e007388 */ /* 0x0085e20000000800 */
[----:B------:R-:W-:Y:S06]  /*0230*/  BAR.SYNC.DEFER_BLOCKING 0x0 ;  /* 0x0000000000007b1d */ /* 0x000fec0000010000 */
[----:B------:R-:W3:Y:S04]  /*0240*/  LDS R17, [R8+0x110] ;  /* 0x0001100008117984 */ /* 0x000ee80000000800 */
[----:B------:R-:W4:Y:S04]  /*0250*/  LDS R19, [R8+0x114] ;  /* 0x0001140008137984 */ /* 0x000f280000000800 */
[----:B------:R-:W5:Y:S04]  /*0260*/  LDS R9, [R8+0x190] ;  /* 0x0001900008097984 */ /* 0x000f680000000800 */
[----:B------:R-:W1:Y:S01]  /*0270*/  LDS R11, [R8+0x194] ;  /* 0x00019400080b7984 */ /* 0x000e620000000800 */
[----:B0-----:R-:W-:Y:S01]  /*0280*/  IMAD.MOV R10, RZ, RZ, -R3 ;  /* 0x000000ffff0a7224 */ /* 0x001fe200078e0a03 */
[----:B------:R-:W-:Y:S01]  /*0290*/  IADD3 R5, PT, PT, R3, 0x2, RZ ;  /* 0x0000000203057810 */ /* 0x000fe20007ffe0ff */
[----:B--2---:R-:W-:Y:S01]  /*02a0*/  HFMA2 R7, -RZ, RZ, 0, 1.1920928955078125e-07 ;  /* 0x00000002ff077431 */ /* 0x004fe200000001ff */
[----:B------:R-:W-:-:S02]  /*02b0*/  DADD R14, -R12, 1 ;  /* 0x3ff000000c0e7429 */ /* 0x000fc40000000100 */
[----:B------:R-:W-:Y:S02]  /*02c0*/  VIADDMNMX R5, R10, 0x21, R5, PT ;  /* 0x000000210a057846 */ /* 0x000fe40003800105 */
[----:B------:R-:W-:Y:S01]  /*02d0*/  MOV R10, 0xf ;  /* 0x0000000f000a7802 */ /* 0x000fe20000000f00 */
[----:B---3--:R-:W-:Y:S04]  /*02e0*/  STS [R8+0x44], R17 ;  /* 0x0000441108007388 */ /* 0x008fe80000000800 */
[----:B----4-:R-:W-:Y:S04]  /*02f0*/  STS [R8+0x48], R19 ;  /* 0x0000481308007388 */ /* 0x010fe80000000800 */
[----:B-----5:R0:W-:Y:S04]  /*0300*/  STS [R8+0x3c], R9 ;  /* 0x00003c0908007388 */ /* 0x0201e80000000800 */
[----:B-1----:R1:W-:Y:S01]  /*0310*/  STS [R8+0x40], R11 ;  /* 0x0000400b08007388 */ /* 0x0023e20000000800 */
[----:B0-----:R-:W-:-:S02]  /*0320*/  IMAD.MOV.U32 R9, RZ, RZ, 0x12 ;  /* 0x00000012ff097424 */ /* 0x001fc400078e00ff */
[----:B-1----:R-:W-:-:S07]  /*0330*/  IMAD.MOV.U32 R11, RZ, RZ, 0x38 ;  /* 0x00000038ff0b7424 */ /* 0x002fce00078e00ff */
.L_x_7:
[----:B------:R-:W-:Y:S01]  /*0340*/  IADD3 R22, PT, PT, R10, 0x2, RZ ;  /* 0x000000020a167810 */ /* 0x000fe20007ffe0ff */
[----:B------:R-:W-:Y:S03]  /*0350*/  BSSY.RECONVERGENT B0, `(.L_x_0) ;  /* 0x000003f000007945 */ /* 0x000fe60003800200 */
[----:B----4-:R-:W-:-:S04]  /*0360*/  LOP3.LUT R24, R22, 0x1, RZ, 0xc0, !PT ;  /* 0x0000000116187812 */ /* 0x010fc800078ec0ff */
[----:B------:R-:W-:Y:S01]  /*0370*/  LOP3.LUT R17, R24, 0x1, RZ, 0x3c, !PT ;  /* 0x0000000118117812 */ /* 0x000fe200078e3cff */
[----:B0123--:R-:W-:Y:S06]  /*0380*/  @!P2 BRA `(.L_x_1) ;  /* 0x000000000044a947 */ /* 0x00ffec0003800000 */
[----:B------:R-:W-:-:S13]  /*0390*/  ISETP.GT.AND P1, PT, R22, R5, PT ;  /* 0x000000051600720c */ /* 0x000fda0003f24270 */
[----:B------:R-:W-:Y:S05]  /*03a0*/  @P1 BRA `(.L_x_2) ;  /* 0x0000000000e41947 */ /* 0x000fea0003800000 */
[----:B------:R-:W-:-:S04]  /*03b0*/  IMAD R17, R17, 0x22, R3 ;  /* 0x0000002211117824 */ /* 0x000fc800078e0203 */
[----:B------:R-:W-:-:S05]  /*03c0*/  IMAD R23, R17, 0x4, R8 ;  /* 0x0000000411177824 */ /* 0x000fca00078e0208 */
[----:B------:R-:W-:Y:S04]  /*03d0*/  LDS R16, [R23] ;  /* 0x0000000017107984 */ /* 0x000fe80000000800 */
[----:B------:R-:W0:Y:S04]  /*03e0*/  LDS R17, [R23+0x8] ;  /* 0x0000080017117984 */ /* 0x000e280000000800 */
[----:B------:R-:W1:Y:S01]  /*03f0*/  LDS R25, [R23+0x4] ;  /* 0x0000040017197984 */ /* 0x000e620000000800 */
[----:B0-----:R-:W-:-:S04]  /*0400*/  FADD R18, R16, R17 ;  /* 0x0000001110127221 */ /* 0x001fc80000000000 */
[----:B------:R-:W-:Y:S01]  /*0410*/  FMUL R18, R18, UR7 ;  /* 0x0000000712127c20 */ /* 0x000fe20008400000 */
[----:B-1----:R-:W-:Y:S08]  /*0420*/  F2F.F64.F32 R16, R25 ;  /* 0x0000001900107310 */ /* 0x002ff00000201800 */
[----:B------:R-:W0:Y:S02]  /*0430*/  F2F.F64.F32 R18, R18 ;  /* 0x0000001200127310 */ /* 0x000e240000201800 */
[----:B0-----:R-:W-:Y:S01]  /*0440*/  DFMA R16, R14, R16, R18 ;  /* 0x000000100e10722b */ /* 0x001fe20000000012 */
[----:B------:R-:W-:-:S05]  /*0450*/  IMAD R19, R24, 0x22, R3 ;  /* 0x0000002218137824 */ /* 0x000fca00078e0203 */
[----:B------:R-:W-:-:S04]  /*0460*/  LEA R19, R19, R8, 0x2 ;  /* 0x0000000813137211 */ /* 0x000fc800078e10ff */
[----:B------:R-:W0:Y:S02]  /*0470*/  F2F.F32.F64 R16, R16 ;  /* 0x0000001000107310 */ /* 0x000e240000301000 */
[----:B0-----:R0:W-:Y:S01]  /*0480*/  STS [R19+0x4], R16 ;  /* 0x0000041013007388 */ /* 0x0011e20000000800 */
[----:B------:R-:W-:Y:S05]  /*0490*/  BRA `(.L_x_2) ;  /* 0x0000000000a87947 */ /* 0x000fea0003800000 */
.L_x_1:
[----:B------:R-:W-:-:S13]  /*04a0*/  ISETP.GT.AND P1, PT, R22, R5, PT ;  /* 0x000000051600720c */ /* 0x000fda0003f24270 */
[----:B------:R-:W-:Y:S05]  /*04b0*/  @P1 BRA `(.L_x_2) ;  /* 0x0000000000a01947 */ /* 0x000fea0003800000 */
[----:B------:R-:W-:-:S13]  /*04c0*/  ISETP.NE.AND P1, PT, R3, 0x10, PT ;  /* 0x000000100300780c */ /* 0x000fda0003f25270 */
[----:B------:R-:W-:Y:S05]  /*04d0*/  @!P1 BRA `(.L_x_3) ;  /* 0x0000000000709947 */ /* 0x000fea0003800000 */
[----:B------:R-:W-:-:S13]  /*04e0*/  ISETP.NE.AND P1, PT, R3, 0xf, PT ;  /* 0x0000000f0300780c */ /* 0x000fda0003f25270 */
[----:B------:R-:W-:Y:S05]  /*04f0*/  @P1 BRA `(.L_x_4) ;  /* 0x00000000002c1947 */ /* 0x000fea0003800000 */
[----:B------:R-:W-:-:S05]  /*0500*/  IMAD R23, R17, 0x88, R8 ;  /* 0x0000008811177824 */ /* 0x000fca00078e0208 */
[----:B------:R-:W0:Y:S04]  /*0510*/  LDS R25, [R23+0x40] ;  /* 0x0000400017197984 */ /* 0x000e280000000800 */
[----:B------:R-:W1:Y:S01]  /*0520*/  LDS R18, [R23+0x3c] ;  /* 0x00003c0017127984 */ /* 0x000e620000000800 */
[----:B0-----:R-:W-:Y:S01]  /*0530*/  F2F.F64.F32 R16, R25 ;  /* 0x0000001900107310 */ /* 0x001fe20000201800 */
[----:B-1----:R-:W-:-:S07]  /*0540*/  FADD R18, R18, -R25 ;  /* 0x8000001912127221 */ /* 0x002fce0000000000 */
[----:B------:R-:W0:Y:S02]  /*0550*/  F2F.F64.F32 R18, R18 ;  /* 0x0000001200127310 */ /* 0x000e240000201800 */
[----:B0-----:R-:W-:Y:S01]  /*0560*/  DFMA R16, R12, R18, R16 ;  /* 0x000000120c10722b */ /* 0x001fe20000000010 */
[----:B------:R-:W-:-:S09]  /*0570*/  IMAD R19, R24, 0x88, R8 ;  /* 0x0000008818137824 */ /* 0x000fd200078e0208 */
[----:B------:R-:W0:Y:S02]  /*0580*/  F2F.F32.F64 R16, R16 ;  /* 0x0000001000107310 */ /* 0x000e240000301000 */
[----:B0-----:R3:W-:Y:S01]  /*0590*/  STS [R19+0x40], R16 ;  /* 0x0000401013007388 */ /* 0x0017e20000000800 */
[----:B------:R-:W-:Y:S05]  /*05a0*/  BRA `(.L_x_2) ;  /* 0x0000000000647947 */ /* 0x000fea0003800000 */
.L_x_4:
        /* <DEDUP_REMOVED lines=15> */
.L_x_3:
        /* <DEDUP_REMOVED lines=9> */
[----:B0-----:R1:W-:Y:S02]  /*0730*/  STS [R19+0x44], R16 ;  /* 0x0000441013007388 */ /* 0x0013e40000000800 */
.L_x_2:
[----:B------:R-:W-:Y:S05]  /*0740*/  BSYNC.RECONVERGENT B0 ;  /* 0x0000000000007941 */ /* 0x000fea0003800200 */
.L_x_0:
[----:B------:R-:W-:Y:S01]  /*0750*/  ISETP.NE.AND P1, PT, R11, -0x4, PT ;  /* 0xfffffffc0b00780c */ /* 0x000fe20003f25270 */
[----:B------:R-:W-:Y:S03]  /*0760*/  BSSY.RECONVERGENT B0, `(.L_x_5) ;  /* 0x0000014000007945 */ /* 0x000fe60003800200 */
[----:B------:R-:W-:-:S13]  /*0770*/  ISETP.NE.OR P1, PT, R3, RZ, !P1 ;  /* 0x000000ff0300720c */ /* 0x000fda0004f25670 */
[----:B------:R-:W-:Y:S05]  /*0780*/  @P1 BRA `(.L_x_6) ;  /* 0x0000000000441947 */ /* 0x000fea0003800000 */
[C---:B------:R-:W-:Y:S01]  /*0790*/  IMAD R17, R7.reuse, 0x4, R6 ;  /* 0x0000000407117824 */ /* 0x040fe200078e0206 */
[----:B0123--:R-:W-:Y:S01]  /*07a0*/  SEL R16, RZ, 0x1, !P0 ;  /* 0x00000001ff107807 */ /* 0x00ffe20004000000 */
[----:B------:R-:W-:Y:S01]  /*07b0*/  IMAD R27, R24, 0x22, R9 ;  /* 0x00000022181b7824 */ /* 0x000fe200078e0209 */
[C---:B------:R-:W-:Y:S01]  /*07c0*/  LEA R25, R7.reuse, R4, 0x2 ;  /* 0x0000000407197211 */ /* 0x040fe200078e10ff */
[----:B------:R-:W-:Y:S01]  /*07d0*/  VIADD R7, R7, 0x2 ;  /* 0x0000000207077836 */ /* 0x000fe20000000000 */
[----:B------:R-:W0:Y:S01]  /*07e0*/  LDS R18, [R17] ;  /* 0x0000000011127984 */ /* 0x000e220000000800 */
[C---:B------:R-:W-:Y:S01]  /*07f0*/  IMAD R19, R16.reuse, 0x88, R21 ;  /* 0x0000008810137824 */ /* 0x040fe200078e0215 */
[----:B------:R-:W-:Y:S01]  /*0800*/  IADD3 R9, PT, PT, R9, 0x1, RZ ;  /* 0x0000000109097810 */ /* 0x000fe20007ffe0ff */
[----:B------:R-:W-:Y:S02]  /*0810*/  IMAD R16, R16, 0x88, R20 ;  /* 0x0000008810107824 */ /* 0x000fe400078e0214 */
[----:B------:R-:W-:Y:S01]  /*0820*/  IMAD R27, R27, 0x4, R8 ;  /* 0x000000041b1b7824 */ /* 0x000fe200078e0208 */
[----:B0-----:R-:W-:Y:S04]  /*0830*/  STS [R19], R18 ;  /* 0x0000001213007388 */ /* 0x001fe80000000800 */
[----:B------:R-:W0:Y:S04]  /*0840*/  LDS R23, [R17+0x4] ;  /* 0x0000040011177984 */ /* 0x000e280000000800 */
[----:B0-----:R-:W-:Y:S04]  /*0850*/  STS [R16], R23 ;  /* 0x0000001710007388 */ /* 0x001fe80000000800 */
[----:B------:R-:W0:Y:S04]  /*0860*/  LDS R26, [R25] ;  /* 0x00000000191a7984 */ /* 0x000e280000000800 */
[----:B0-----:R-:W-:Y:S04]  /*0870*/  STS [R27], R26 ;  /* 0x0000001a1b007388 */ /* 0x001fe80000000800 */
[----:B------:R-:W0:Y:S04]  /*0880*/  LDS R24, [R25+0x4] ;  /* 0x0000040019187984 */ /* 0x000e280000000800 */
[----:B0-----:R4:W-:Y:S02]  /*0890*/  STS [R27+0x4], R24 ;  /* 0x000004181b007388 */ /* 0x0019e40000000800 */
.L_x_6:
[----:B------:R-:W-:Y:S05]  /*08a0*/  BSYNC.RECONVERGENT B0 ;  /* 0x0000000000007941 */ /* 0x000fea0003800200 */
.L_x_5:
[----:B------:R-:W-:Y:S01]  /*08b0*/  BAR.SYNC.DEFER_BLOCKING 0x0 ;  /* 0x0000000000007b1d */ /* 0x000fe20000010000 */
[----:B------:R-:W-:Y:S01]  /*08c0*/  ISETP.GT.U32.AND P1, PT, R22, 0x2, PT ;  /* 0x000000021600780c */ /* 0x000fe20003f24070 */
[----:B------:R-:W-:Y:S01]  /*08d0*/  VIADD R21, R21, 0xfffffffc ;  /* 0xfffffffc15157836 */ /* 0x000fe20000000000 */
[----:B------:R-:W-:Y:S01]  /*08e0*/  PLOP3.LUT P0, PT, P0, PT, PT, 0x8, 0x80 ;  /* 0x000000000080781c */ /* 0x000fe2000070e170 */
[----:B------:R-:W-:Y:S01]  /*08f0*/  VIADD R11, R11, 0xfffffffc ;  /* 0xfffffffc0b0b7836 */ /* 0x000fe20000000000 */
[----:B------:R-:W-:Y:S02]  /*0900*/  IADD3 R20, PT, PT, R20, -0x4, RZ ;  /* 0xfffffffc14147810 */ /* 0x000fe40007ffe0ff */
[----:B------:R-:W-:-:S07]  /*0910*/  IADD3 R10, PT, PT, R10, -0x1, RZ ;  /* 0xffffffff0a0a7810 */ /* 0x000fce0007ffe0ff */
[----:B------:R-:W-:Y:S05]  /*0920*/  @P1 BRA `(.L_x_7) ;  /* 0xfffffff800841947 */ /* 0x000fea000383ffff */
[----:B------:R-:W-:Y:S02]  /*0930*/  LEA R8, R3, R8, 0x2 ;  /* 0x0000000803087211 */ /* 0x000fe400078e10ff */
[----:B------:R-:W-:-:S03]  /*0940*/  ISETP.NE.AND P0, PT, R0, RZ, PT ;  /* 0x000000ff0000720c */ /* 0x000fc60003f05270 */
[----:B------:R0:W0:Y:S10]  /*0950*/  LDS R7, [R8+0x4] ;  /* 0x0000040008077984 */ /* 0x0000340000000800 */
[----:B------:R-:W-:-:S05]  /*0960*/  @P0 VIADD R4, R2, 0xfffffff0 ;  /* 0xfffffff002040836 */ /* 0x000fca0000000000 */
[----:B------:R-:W-:Y:S01]  /*0970*/  @P0 SHF.R.S32.HI R5, RZ, 0x1f, R4 ;  /* 0x0000001fff050819 */ /* 0x000fe20000011404 */
[----:B------:R-:W-:Y:S06]  /*0980*/  @P0 BRA `(.L_x_8) ;  /* 0x0000000000200947 */ /* 0x000fec0003800000 */
[----:B------:R-:W-:-:S13]  /*0990*/  ISETP.GE.U32.AND P0, PT, R3, 0x10, PT ;  /* 0x000000100300780c */ /* 0x000fda0003f06070 */
[----:B------:R-:W5:Y:S01]  /*09a0*/  @!P0 LDC R0, c[0x0][0x370] ;  /* 0x0000dc00ff008b82 */ /* 0x000f620000000800 */
[----:B------:R-:W-:-:S04]  /*09b0*/  @P0 IADD3 R4, PT, PT, R2, -0x10, RZ ;  /* 0xfffffff002040810 */ /* 0x000fc80007ffe0ff */
[----:B------:R-:W-:Y:S01]  /*09c0*/  @P0 SHF.R.S32.HI R5, RZ, 0x1f, R4 ;  /* 0x0000001fff050819 */ /* 0x000fe20000011404 */
[----:B------:R-:W-:Y:S02]  /*09d0*/  @!P0 IMAD.MOV.U32 R5, RZ, RZ, RZ ;  /* 0x000000ffff058224 */ /* 0x000fe400078e00ff */
[----:B-----5:R-:W-:-:S04]  /*09e0*/  @!P0 IMAD R3, R0, UR6, R3 ;  /* 0x0000000600038c24 */ /* 0x020fc8000f8e0203 */
[----:B------:R-:W-:-:S05]  /*09f0*/  @!P0 VIADD R3, R3, 0xfffffff0 ;  /* 0xfffffff003038836 */ /* 0x000fca0000000000 */
[----:B------:R-:W-:-:S07]  /*0a00*/  @!P0 MOV R4, R3 ;  /* 0x0000000300048202 */ /* 0x000fce0000000f00 */
.L_x_8:
[----:B------:R-:W5:Y:S02]  /*0a10*/  LDCU.64 UR8, c[0x0][0x380] ;  /* 0x00007000ff0877ac */ /* 0x000f640008000a00 */
[----:B-----5:R-:W-:-:S04]  /*0a20*/  LEA R2, P0, R4, UR8, 0x2 ;  /* 0x0000000804027c11 */ /* 0x020fc8000f8010ff */
[----:B------:R-:W-:-:S05]  /*0a30*/  LEA.HI.X R3, R4, UR9, R5, 0x2, P0 ;  /* 0x0000000904037c11 */ /* 0x000fca00080f1405 */
[----:B0-----:R-:W-:Y:S01]  /*0a40*/  STG.E desc[UR4][R2.64], R7 ;  /* 0x0000000702007986 */ /* 0x001fe2000c101904 */
[----:B------:R-:W-:Y:S05]  /*0a50*/  EXIT ;  /* 0x000000000000794d */ /* 0x000fea0003800000 */
.L_x_9:
[----:B------:R-:W-:-:S00]  /*0a60*/  BRA `(.L_x_9) ;  /* 0xfffffffc00fc7947 */ /* 0x000fc0000383ffff */
[----:B------:R-:W-:-:S00]  /*0a70*/  NOP ;  /* 0x0000000000007918 */ /* 0x000fc00000000000 */
        /* <DEDUP_REMOVED lines=8> */
.L_x_41:


//--------------------- .text._Z10upTrianglePfS_S_ --------------------------
	.section	.text._Z10upTrianglePfS_S_,"ax",@progbits
	.align	128
        .global         _Z10upTrianglePfS_S_
        .type           _Z10upTrianglePfS_S_,@function
        .size           _Z10upTrianglePfS_S_,(.L_x_42 - _Z10upTrianglePfS_S_)
        .other          _Z10upTrianglePfS_S_,@"STO_CUDA_ENTRY STV_DEFAULT"
_Z10upTrianglePfS_S_:
.text._Z10upTrianglePfS_S_:
[----:B------:R-:W-:Y:S01]  /*0000*/  LDC R1, c[0x0][0x37c] ;  /* 0x0000df00ff017b82 */ /* 0x000fe20000000800 */
[----:B------:R-:W0:Y:S07]  /*0010*/  S2R R3, SR_CTAID.X ;  /* 0x0000000000037919 */ /* 0x000e2e0000002500 */
[----:B------:R-:W1:Y:S01]  /*0020*/  LDC.64 R6, c[0x0][0x380] ;  /* 0x0000e000ff067b82 */ /* 0x000e620000000a00 */
[----:B------:R-:W0:Y:S01]  /*0030*/  LDCU UR4, c[0x0][0x360] ;  /* 0x00006c00ff0477ac */ /* 0x000e220008000800 */
[----:B------:R-:W0:Y:S01]  /*0040*/  S2R R0, SR_TID.X ;  /* 0x0000000000007919 */ /* 0x000e220000002100 */
[----:B------:R-:W2:Y:S01]  /*0050*/  LDCU.64 UR8, c[0x0][0x358] ;  /* 0x00006b00ff0877ac */ /* 0x000ea20008000a00 */
[----:B------:R-:W3:Y:S01]  /*0060*/  LDCU UR11, c[0x3][URZ] ;  /* 0x00c00000ff0b77ac */ /* 0x000ee20008000800 */
[----:B0-----:R-:W-:-:S04]  /*0070*/  IMAD R2, R3, UR4, R0 ;  /* 0x0000000403027c24 */ /* 0x001fc8000f8e0200 */
[----:B-1----:R-:W-:-:S06]  /*0080*/  IMAD.WIDE R6, R2, 0x4, R6 ;  /* 0x0000000402067825 */ /* 0x002fcc00078e0206 */
[----:B--2---:R-:W2:Y:S01]  /*0090*/  LDG.E R6, desc[UR8][R6.64] ;  /* 0x0000000806067981 */ /* 0x004ea2000c1e1900 */
[----:B------:R-:W0:Y:S01]  /*00a0*/  S2UR UR10, SR_CgaCtaId ;  /* 0x00000000000a79c3 */ /* 0x000e220000008800 */
[----:B---3--:R-:W1:Y:S01]  /*00b0*/  F2F.F64.F32 R4, UR11 ;  /* 0x0000000b00047d10 */ /* 0x008e620008201800 */
[----:B------:R-:W-:Y:S01]  /*00c0*/  IADD3 R3, PT, PT, R0, -0x1, RZ ;  /* 0xffffffff00037810 */ /* 0x000fe20007ffe0ff */
[----:B------:R-:W-:Y:S01]  /*00d0*/  UMOV UR6, 0x400 ;  /* 0x0000040000067882 */ /* 0x000fe20000000000 */
[----:B------:R-:W-:Y:S02]  /*00e0*/  BSSY.RECONVERGENT B0, `(.L_x_10) ;  /* 0x0000013000007945 */ /* 0x000fe40003800200 */
[----:B------:R-:W-:Y:S01]  /*00f0*/  ISETP.GT.U32.AND P0, PT, R3, 0x1d, PT ;  /* 0x0000001d0300780c */ /* 0x000fe20003f04070 */
[----:B-1----:R-:W-:Y:S01]  /*0100*/  DADD R4, R4, R4 ;  /* 0x0000000004047229 */ /* 0x002fe20000000004 */
[----:B0-----:R-:W-:-:S07]  /*0110*/  ULEA UR7, UR10, UR6, 0x18 ;  /* 0x000000060a077291 */ /* 0x001fce000f8ec0ff */
[----:B------:R-:W-:Y:S01]  /*0120*/  DADD R4, -R4, 1 ;  /* 0x3ff0000004047429 */ /* 0x000fe20000000100 */
[----:B------:R-:W-:-:S05]  /*0130*/  LEA R3, R0, UR7, 0x2 ;  /* 0x0000000700037c11 */ /* 0x000fca000f8e10ff */
[----:B--2---:R0:W-:Y:S01]  /*0140*/  STS [R3], R6 ;  /* 0x0000000603007388 */ /* 0x0041e20000000800 */
[----:B------:R-:W-:Y:S06]  /*0150*/  BAR.SYNC.DEFER_BLOCKING 0x0 ;  /* 0x0000000000007b1d */ /* 0x000fec0000010000 */
[----:B------:R-:W-:Y:S05]  /*0160*/  @P0 BRA `(.L_x_11) ;  /* 0x0000000000280947 */ /* 0x000fea0003800000 */
[----:B0-----:R-:W-:Y:S04]  /*0170*/  LDS R6, [R3+-0x4] ;  /* 0xfffffc0003067984 */ /* 0x001fe80000000800 */
[----:B------:R-:W0:Y:S04]  /*0180*/  LDS R7, [R3+0x4] ;  /* 0x0000040003077984 */ /* 0x000e280000000800 */
[----:B------:R-:W1:Y:S01]  /*0190*/  LDS R8, [R3] ;  /* 0x0000000003087984 */ /* 0x000e620000000800 */
[----:B0-----:R-:W-:-:S04]  /*01a0*/  FADD R6, R6, R7 ;  /* 0x0000000706067221 */ /* 0x001fc80000000000 */
[----:B------:R-:W-:Y:S01]  /*01b0*/  FMUL R10, R6, UR11 ;  /* 0x0000000b060a7c20 */ /* 0x000fe20008400000 */
[----:B-1----:R-:W-:Y:S08]  /*01c0*/  F2F.F64.F32 R8, R8 ;  /* 0x0000000800087310 */ /* 0x002ff00000201800 */
[----:B------:R-:W0:Y:S02]  /*01d0*/  F2F.F64.F32 R6, R10 ;  /* 0x0000000a00067310 */ /* 0x000e240000201800 */
[----:B0-----:R-:W-:-:S10]  /*01e0*/  DFMA R6, R4, R8, R6 ;  /* 0x000000080406722b */ /* 0x001fd40000000006 */
[----:B------:R-:W0:Y:S02]  /*01f0*/  F2F.F32.F64 R6, R6 ;  /* 0x0000000600067310 */ /* 0x000e240000301000 */
[----:B0-----:R1:W-:Y:S02]  /*0200*/  STS [R3+0x80], R6 ;  /* 0x0000800603007388 */ /* 0x0013e40000000800 */
.L_x_11:
[----:B------:R-:W-:Y:S05]  /*0210*/  BSYNC.RECONVERGENT B0 ;  /* 0x0000000000007941 */ /* 0x000fea0003800200 */
.L_x_10:
[----:B------:R-:W-:Y:S01]  /*0220*/  BAR.SYNC.DEFER_BLOCKING 0x0 ;  /* 0x0000000000007b1d */ /* 0x000fe20000010000 */
[C---:B------:R-:W-:Y:S02]  /*0230*/  IADD3 R14, PT, PT, R0.reuse, -0x2, RZ ;  /* 0xfffffffe000e7810 */ /* 0x040fe40007ffe0ff */
[----:B------:R-:W-:Y:S02]  /*0240*/  IADD3 R15, PT, PT, R0, -0x3, RZ ;  /* 0xfffffffd000f7810 */ /* 0x000fe40007ffe0ff */
[----:B------:R-:W-:Y:S01]  /*0250*/  ISETP.GT.U32.AND P0, PT, R14, 0x1b, PT ;  /* 0x0000001b0e00780c */ /* 0x000fe20003f04070 */
[----:B------:R-:W-:Y:S01]  /*0260*/  BSSY.RECONVERGENT B0, `(.L_x_12) ;  /* 0x000001d000007945 */ /* 0x000fe20003800200 */
[----:B------:R-:W-:Y:S01]  /*0270*/  ISETP.GT.U32.AND P1, PT, R15, 0x19, PT ;  /* 0x000000190f00780c */ /* 0x000fe20003f24070 */
[----:B01----:R-:W0:Y:S04]  /*0280*/  LDS R6, [UR7] ;  /* 0x00000007ff067984 */ /* 0x003e280008000800 */
[----:B------:R-:W1:Y:S04]  /*0290*/  LDS R7, [UR7+0x4] ;  /* 0x00000407ff077984 */ /* 0x000e680008000800 */
[----:B------:R-:W2:Y:S04]  /*02a0*/  LDS R8, [UR7+0x84] ;  /* 0x00008407ff087984 */ /* 0x000ea80008000800 */
[----:B------:R-:W3:Y:S04]  /*02b0*/  LDS R9, [UR7+0x88] ;  /* 0x00008807ff097984 */ /* 0x000ee80008000800 */
[----:B------:R-:W4:Y:S04]  /*02c0*/  LDS R10, [UR7+0x78] ;  /* 0x00007807ff0a7984 */ /* 0x000f280008000800 */
[----:B------:R-:W5:Y:S04]  /*02d0*/  LDS R11, [UR7+0x7c] ;  /* 0x00007c07ff0b7984 */ /* 0x000f680008000800 */
[----:B------:R-:W5:Y:S04]  /*02e0*/  LDS R12, [UR7+0xf4] ;  /* 0x0000f407ff0c7984 */ /* 0x000f680008000800 */
[----:B------:R-:W5:Y:S04]  /*02f0*/  LDS R13, [UR7+0xf8] ;  /* 0x0000f807ff0d7984 */ /* 0x000f680008000800 */
[----:B0-----:R0:W-:Y:S04]  /*0300*/  STS [UR7+0x180], R6 ;  /* 0x00018006ff007988 */ /* 0x0011e80008000807 */
[----:B-1----:R0:W-:Y:S04]  /*0310*/  STS [UR7+0x184], R7 ;  /* 0x00018407ff007988 */ /* 0x0021e80008000807 */
[----:B--2---:R0:W-:Y:S04]  /*0320*/  STS [UR7+0x188], R8 ;  /* 0x00018808ff007988 */ /* 0x0041e80008000807 */
[----:B---3--:R0:W-:Y:S04]  /*0330*/  STS [UR7+0x18c], R9 ;  /* 0x00018c09ff007988 */ /* 0x0081e80008000807 */
[----:B----4-:R0:W-:Y:S04]  /*0340*/  STS [UR7+0x100], R10 ;  /* 0x0001000aff007988 */ /* 0x0101e80008000807 */
[----:B-----5:R0:W-:Y:S04]  /*0350*/  STS [UR7+0x104], R11 ;  /* 0x0001040bff007988 */ /* 0x0201e80008000807 */
[----:B------:R0:W-:Y:S04]  /*0360*/  STS [UR7+0x108], R12 ;  /* 0x0001080cff007988 */ /* 0x0001e80008000807 */
[----:B------:R0:W-:Y:S01]  /*0370*/  STS [UR7+0x10c], R13 ;  /* 0x00010c0dff007988 */ /* 0x0001e20008000807 */
[----:B------:R-:W-:Y:S05]  /*0380*/  @P0 BRA `(.L_x_13) ;  /* 0x0000000000280947 */ /* 0x000fea0003800000 */
[----:B0-----:R-:W-:Y:S04]  /*0390*/  LDS R6, [R3+0x7c] ;  /* 0x00007c0003067984 */ /* 0x001fe80000000800 */
[----:B------:R-:W0:Y:S04]  /*03a0*/  LDS R7, [R3+0x84] ;  /* 0x0000840003077984 */ /* 0x000e280000000800 */
[----:B------:R-:W1:Y:S01]  /*03b0*/  LDS R8, [R3+0x80] ;  /* 0x0000800003087984 */ /* 0x000e620000000800 */
[----:B0-----:R-:W-:-:S04]  /*03c0*/  FADD R6, R6, R7 ;  /* 0x0000000706067221 */ /* 0x001fc80000000000 */
[----:B------:R-:W-:Y:S01]  /*03d0*/  FMUL R10, R6, UR11 ;  /* 0x0000000b060a7c20 */ /* 0x000fe20008400000 */
[----:B-1----:R-:W-:Y:S08]  /*03e0*/  F2F.F64.F32 R8, R8 ;  /* 0x0000000800087310 */ /* 0x002ff00000201800 */
[----:B------:R-:W0:Y:S02]  /*03f0*/  F2F.F64.F32 R6, R10 ;  /* 0x0000000a00067310 */ /* 0x000e240000201800 */
[----:B0-----:R-:W-:-:S10]  /*0400*/  DFMA R6, R4, R8, R6 ;  /* 0x000000080406722b */ /* 0x001fd40000000006 */
[----:B------:R-:W0:Y:S02]  /*0410*/  F2F.F32.F64 R6, R6 ;  /* 0x0000000600067310 */ /* 0x000e240000301000 */
[----:B0-----:R1:W-:Y:S02]  /*0420*/  STS [R3], R6 ;  /* 0x0000000603007388 */ /* 0x0013e40000000800 */
.L_x_13:
[----:B------:R-:W-:Y:S05]  /*0430*/  BSYNC.RECONVERGENT B0 ;  /* 0x0000000000007941 */ /* 0x000fea0003800200 */
.L_x_12:
[----:B------:R-:W-:Y:S06]  /*0440*/  BAR.SYNC.DEFER_BLOCKING 0x0 ;  /* 0x0000000000007b1d */ /* 0x000fec0000010000 */
[----:B------:R-:W-:Y:S04]  /*0450*/  BSSY.RECONVERGENT B0, `(.L_x_14) ;  /* 0x000000c000007945 */ /* 0x000fe80003800200 */
[----:B------:R-:W-:Y:S05]  /*0460*/  @P1 BRA `(.L_x_15) ;  /* 0x0000000000281947 */ /* 0x000fea0003800000 */
[----:B01----:R-:W-:Y:S04]  /*0470*/  LDS R6, [R3+-0x4] ;  /* 0xfffffc0003067984 */ /* 0x003fe80000000800 */
        /* <DEDUP_REMOVED lines=9> */
.L_x_15:
[----:B------:R-:W-:Y:S05]  /*0510*/  BSYNC.RECONVERGENT B0 ;  /* 0x0000000000007941 */ /* 0x000fea0003800200 */
.L_x_14:
[----:B------:R-:W-:Y:S01]  /*0520*/  BAR.SYNC.DEFER_BLOCKING 0x0 ;  /* 0x0000000000007b1d */ /* 0x000fe20000010000 */
[C---:B------:R-:W-:Y:S02]  /*0530*/  IADD3 R14, PT, PT, R0.reuse, -0x4, RZ ;  /* 0xfffffffc000e7810 */ /* 0x040fe40007ffe0ff */
[----:B------:R-:W-:Y:S02]  /*0540*/  IADD3 R15, PT, PT, R0, -0x5, RZ ;  /* 0xfffffffb000f7810 */ /* 0x000fe40007ffe0ff */
[----:B------:R-:W-:Y:S01]  /*0550*/  ISETP.GT.U32.AND P0, PT, R14, 0x17, PT ;  /* 0x000000170e00780c */ /* 0x000fe20003f04070 */
[----:B------:R-:W-:Y:S01]  /*0560*/  BSSY.RECONVERGENT B0, `(.L_x_16) ;  /* 0x000001d000007945 */ /* 0x000fe20003800200 */
[----:B------:R-:W-:Y:S01]  /*0570*/  ISETP.GT.U32.AND P1, PT, R15, 0x15, PT ;  /* 0x000000150f00780c */ /* 0x000fe20003f24070 */
[----:B012---:R-:W0:Y:S04]  /*0580*/  LDS R6, [UR7+0x8] ;  /* 0x00000807ff067984 */ /* 0x007e280008000800 */
        /* <DEDUP_REMOVED lines=26> */
.L_x_17:
[----:B------:R-:W-:Y:S05]  /*0730*/  BSYNC.RECONVERGENT B0 ;  /* 0x0000000000007941 */ /* 0x000fea0003800200 */
.L_x_16:
        /* <DEDUP_REMOVED lines=13> */
.L_x_19:
[----:B------:R-:W-:Y:S05]  /*0810*/  BSYNC.RECONVERGENT B0 ;  /* 0x0000000000007941 */ /* 0x000fea0003800200 */
.L_x_18:
        /* <DEDUP_REMOVED lines=33> */
.L_x_21:
[----:B------:R-:W-:Y:S05]  /*0a30*/  BSYNC.RECONVERGENT B0 ;  /* 0x0000000000007941 */ /* 0x000fea0003800200 */
.L_x_20:
        /* <DEDUP_REMOVED lines=13> */
.L_x_23:
[----:B------:R-:W-:Y:S05]  /*0b10*/  BSYNC.RECONVERGENT B0 ;  /* 0x0000000000007941 */ /* 0x000fea0003800200 */
.L_x_22:
        /* <DEDUP_REMOVED lines=33> */
.L_x_25:
[----:B------:R-:W-:Y:S05]  /*0d30*/  BSYNC.RECONVERGENT B0 ;  /* 0x0000000000007941 */ /* 0x000fea0003800200 */
.L_x_24:
        /* <DEDUP_REMOVED lines=13> */
.L_x_27:
[----:B------:R-:W-:Y:S05]  /*0e10*/  BSYNC.RECONVERGENT B0 ;  /* 0x0000000000007941 */ /* 0x000fea0003800200 */
.L_x_26:
        /* <DEDUP_REMOVED lines=33> */
.L_x_29:
[----:B------:R-:W-:Y:S05]  /*1030*/  BSYNC.RECONVERGENT B0 ;  /* 0x0000000000007941 */ /* 0x000fea0003800200 */
.L_x_28:
        /* <DEDUP_REMOVED lines=13> */
.L_x_31:
[----:B------:R-:W-:Y:S05]  /*1110*/  BSYNC.RECONVERGENT B0 ;  /* 0x0000000000007941 */ /* 0x000fea0003800200 */
.L_x_30:
        /* <DEDUP_REMOVED lines=33> */
.L_x_33:
[----:B------:R-:W-:Y:S05]  /*1330*/  BSYNC.RECONVERGENT B0 ;  /* 0x0000000000007941 */ /* 0x000fea0003800200 */
.L_x_32:
        /* <DEDUP_REMOVED lines=13> */
.L_x_35:
[----:B------:R-:W-:Y:S05]  /*1410*/  BSYNC.RECONVERGENT B0 ;  /* 0x0000000000007941 */ /* 0x000fea0003800200 */
.L_x_34:
        /* <DEDUP_REMOVED lines=33> */
.L_x_37:
[----:B------:R-:W-:Y:S05]  /*1630*/  BSYNC.RECONVERGENT B0 ;  /* 0x0000000000007941 */ /* 0x000fea0003800200 */
.L_x_36:
        /* <DEDUP_REMOVED lines=13> */
.L_x_39:
[----:B------:R-:W-:Y:S05]  /*1710*/  BSYNC.RECONVERGENT B0 ;  /* 0x0000000000007941 */ /* 0x000fea0003800200 */
.L_x_38:
[----:B------:R-:W-:Y:S01]  /*1720*/  BAR.SYNC.DEFER_BLOCKING 0x0 ;  /* 0x0000000000007b1d */ /* 0x000fe20000010000 */
[----:B------:R-:W-:Y:S02]  /*1730*/  UIADD3 UR5, UPT, UPT, UR6, 0x100, URZ ;  /* 0x0000010006057890 */ /* 0x000fe4000fffe0ff */
[----:B------:R-:W-:Y:S02]  /*1740*/  UIADD3 UR4, UPT, UPT, UR6, 0x180, URZ ;  /* 0x0000018006047890 */ /* 0x000fe4000fffe0ff */
[----:B------:R-:W-:-:S03]  /*1750*/  ULEA UR5, UR10, UR5, 0x18 ;  /* 0x000000050a057291 */ /* 0x000fc6000f8ec0ff */
[----:B------:R-:W3:Y:S01]  /*1760*/  LDC.64 R4, c[0x0][0x388] ;  /* 0x0000e200ff047b82 */ /* 0x000ee20000000a00 */
[----:B------:R-:W-:Y:S02]  /*1770*/  ULEA UR4, UR10, UR4, 0x18 ;  /* 0x000000040a047291 */ /* 0x000fe4000f8ec0ff */
[----:B0-----:R-:W-:-:S04]  /*1780*/  LEA R13, R0, UR5, 0x2 ;  /* 0x00000005000d7c11 */ /* 0x001fc8000f8e10ff */
[----:B------:R-:W-:Y:S01]  /*1790*/  LEA R0, R0, UR4, 0x2 ;  /* 0x0000000400007c11 */ /* 0x000fe2000f8e10ff */
[----:B-12---:R-:W0:Y:S01]  /*17a0*/  LDC.64 R6, c[0x0][0x390] ;  /* 0x0000e400ff067b82 */ /* 0x006e220000000a00 */
[----:B------:R-:W1:Y:S04]  /*17b0*/  LDS R10, [UR7+0xbc] ;  /* 0x0000bc07ff0a7984 */ /* 0x000e680008000800 */
[----:B------:R-:W2:Y:S01]  /*17c0*/  LDS R11, [UR7+0xc0] ;  /* 0x0000c007ff0b7984 */ /* 0x000ea20008000800 */
[----:B---3--:R-:W-:-:S03]  /*17d0*/  IMAD.WIDE R4, R2, 0x4, R4 ;  /* 0x0000000402047825 */ /* 0x008fc600078e0204 */
[----:B------:R-:W3:Y:S04]  /*17e0*/  LDS R3, [UR7+0x38] ;  /* 0x00003807ff037984 */ /* 0x000ee80008000800 */
[----:B------:R-:W4:Y:S04]  /*17f0*/  LDS R8, [UR7+0x3c] ;  /* 0x00003c07ff087984 */ /* 0x000f280008000800 */
[----:B------:R-:W5:Y:S04]  /*1800*/  LDS R9, [UR7+0x40] ;  /* 0x00004007ff097984 */ /* 0x000f680008000800 */
[----:B------:R-:W0:Y:S04]  /*1810*/  LDS R12, [UR7+0x44] ;  /* 0x00004407ff0c7984 */ /* 0x000e280008000800 */
[----:B-1----:R-:W-:Y:S04]  /*1820*/  STS [UR7+0x1f8], R10 ;  /* 0x0001f80aff007988 */ /* 0x002fe80008000807 */
[----:B--2---:R-:W-:Y:S04]  /*1830*/  STS.64 [UR7+0x178], R10 ;  /* 0x0001780aff007988 */ /* 0x004fe80008000a07 */
[----:B------:R-:W-:Y:S04]  /*1840*/  STS [UR7+0x1fc], R11 ;  /* 0x0001fc0bff007988 */ /* 0x000fe80008000807 */
[----:B---3--:R0:W-:Y:S04]  /*1850*/  STS [UR7+0x1f0], R3 ;  /* 0x0001f003ff007988 */ /* 0x0081e80008000807 */
[----:B----4-:R-:W-:Y:S04]  /*1860*/  STS [UR7+0x1f4], R8 ;  /* 0x0001f408ff007988 */ /* 0x010fe80008000807 */
[----:B-----5:R-:W-:Y:S01]  /*1870*/  STS [UR7+0x170], R9 ;  /* 0x00017009ff007988 */ /* 0x020fe20008000807 */
[----:B0-----:R-:W-:-:S03]  /*1880*/  IMAD.WIDE R2, R2, 0x4, R6 ;  /* 0x0000000402027825 */ /* 0x001fc600078e0206 */
[----:B------:R-:W-:Y:S04]  /*1890*/  STS [UR7+0x174], R12 ;  /* 0x0001740cff007988 */ /* 0x000fe80008000807 */
[----:B------:R-:W0:Y:S04]  /*18a0*/  LDS R13, [R13] ;  /* 0x000000000d0d7984 */ /* 0x000e280000000800 */
[----:B------:R-:W1:Y:S04]  /*18b0*/  LDS R15, [R0] ;  /* 0x00000000000f7984 */ /* 0x000e680000000800 */
[----:B0-----:R-:W-:Y:S04]  /*18c0*/  STG.E desc[UR8][R4.64], R13 ;  /* 0x0000000d04007986 */ /* 0x001fe8000c101908 */
[----:B-1----:R-:W-:Y:S01]  /*18d0*/  STG.E desc[UR8][R2.64], R15 ;  /* 0x0000000f02007986 */ /* 0x002fe2000c101908 */
[----:B------:R-:W-:Y:S05]  /*18e0*/  EXIT ;  /* 0x000000000000794d */ /* 0x000fea0003800000 */
.L_x_40:
        /* <DEDUP_REMOVED lines=9> */
.L_x_42:


//--------------------- .nv.shared._Z12downTrianglePfS_S_ --------------------------
	.section	.nv.shared._Z12downTrianglePfS_S_,"aw",@nobits
	.sectionflags	@""
	.align	4
.nv.shared._Z12downTrianglePfS_S_:
	.zero		1552


//--------------------- .nv.shared.reserved.0     --------------------------
	.section	.nv.shared.reserved.0,"aw",@nobits
	.weak		__nv_reservedSMEM_offset_0_alias
	.size		__nv_reservedSMEM_offset_0_alias, 0, 64
	.other		__nv_reservedSMEM_offset_0_alias,@"STO_CUDA_RESERVED_SHARED STV_DEFAULT"
__nv_reservedSMEM_offset_0_alias:
	.zero		0
	.zero		64


//--------------------- .nv.shared._Z10upTrianglePfS_S_ --------------------------
	.section	.nv.shared._Z10upTrianglePfS_S_,"aw",@nobits
	.sectionflags	@""
	.align	4
.nv.shared._Z10upTrianglePfS_S_:
	.zero		1536


//--------------------- .nv.constant0._Z12downTrianglePfS_S_ --------------------------
	.section	.nv.constant0._Z12downTrianglePfS_S_,"a",@progbits
	.sectionflags	@""
	.align	4
.nv.constant0._Z12downTrianglePfS_S_:
	.zero		920


//--------------------- .nv.constant0._Z10upTrianglePfS_S_ --------------------------
	.section	.nv.constant0._Z10upTrianglePfS_S_,"a",@progbits
	.sectionflags	@""
	.align	4
.nv.constant0._Z10upTrianglePfS_S_:
	.zero		920


//--------------------- SYMBOLS --------------------------

	.type		.nv.reservedSmem.offset0,@object
	.size		.nv.reservedSmem.offset0,0x4
	.type		.nv.reservedSmem.cap,@object
	.size		.nv.reservedSmem.cap,0x4
